// auto-generated by cutlass_sweep.gemm — config: {"arch": "sm_90", "cluster_m": 1, "cluster_n": 1, "dtype": "bf16", "dtype_b": "bf16", "layout": "nt", "stages": 0, "tile_k": 16, "tile_m": 384, "tile_n": 64}
#include "cutlass/cutlass.h"
#include "cutlass/gemm/collective/collective_builder.hpp"
#include "cutlass/gemm/device/gemm_universal_adapter.h"
#include "cutlass/gemm/kernel/gemm_universal.hpp"
#include "cutlass/epilogue/collective/collective_builder.hpp"

using ElemA = cutlass::bfloat16_t;
using ElemB = cutlass::bfloat16_t;
using ElemCD = cutlass::bfloat16_t;
using Acc  = float;
using TileShape    = cute::Shape<cute::_384, cute::_64, cute::_16>;
using ClusterShape = cute::Shape<cute::_1, cute::_1, cute::_1>;

using CollectiveEpilogue = typename cutlass::epilogue::collective::CollectiveBuilder<
    cutlass::arch::Sm90, cutlass::arch::OpClassTensorOp,
    TileShape, ClusterShape,
    cutlass::epilogue::collective::EpilogueTileAuto,
    Acc, Acc,
    ElemCD, cutlass::layout::RowMajor, 128 / cutlass::sizeof_bits<ElemCD>::value,
    ElemCD, cutlass::layout::RowMajor, 128 / cutlass::sizeof_bits<ElemCD>::value,
    cutlass::epilogue::collective::EpilogueScheduleAuto
  >::CollectiveOp;

using CollectiveMainloop = typename cutlass::gemm::collective::CollectiveBuilder<
    cutlass::arch::Sm90, cutlass::arch::OpClassTensorOp,
    ElemA, cutlass::layout::RowMajor, 128 / cutlass::sizeof_bits<ElemA>::value,
    ElemB, cutlass::layout::ColumnMajor, 128 / cutlass::sizeof_bits<ElemB>::value,
    Acc,
    TileShape, ClusterShape,
    cutlass::gemm::collective::StageCountAutoCarveout<static_cast<int>(sizeof(typename CollectiveEpilogue::SharedStorage))>,
    cutlass::gemm::collective::KernelScheduleAuto
  >::CollectiveOp;

using GemmKernel = cutlass::gemm::kernel::GemmUniversal<
    cute::Shape<int,int,int,int>,
    CollectiveMainloop,
    CollectiveEpilogue
>;
using Gemm = cutlass::gemm::device::GemmUniversalAdapter<GemmKernel>;

// Force the device kernel symbol into the cubin without needing a host main.
auto* _anchor = &cutlass::device_kernel<GemmKernel>;


// ===== COMPILED SASS (sm_90a) =====

	.target	sm_90a

	.elftype	@"ET_EXEC"


//--------------------- .note.nv.tkinfo           --------------------------
	.section	.note.nv.tkinfo,"",@"SHT_NOTE"
	.sectionflags	@"SHF_NOTE_NV_TKINFO"
	.tkinfo
        /*0018*/ 	.word	0x00000002
        /*0030*/ 	.string	""
        /*0030*/ 	.string	"ptxas"
        /*0030*/ 	.string	"Cuda compilation tools, release 13.0, V13.0.88"
        /*0030*/ 	.string	"Build cuda_13.0.r13.0/compiler.36424714_0"
        /*0030*/ 	.string	"-arch sm_90a -m 64 "



//--------------------- .note.nv.cuinfo           --------------------------
	.section	.note.nv.cuinfo,"",@"SHT_NOTE"
	.sectionflags	@"SHF_NOTE_NV_CUINFO"
        /*0018*/ 	.short	0x0002
        /*001a*/ 	.short	0x005a
        /*001c*/ 	.short	0x0082
	.zero		2


//--------------------- .nv.info                  --------------------------
	.section	.nv.info,"",@"SHT_CUDA_INFO"
	.align	4


	//----- nvinfo : EIATTR_REGCOUNT
	.align		4
        /*0000*/ 	.byte	0x04, 0x2f
        /*0002*/ 	.short	(.L_15 - .L_14)
	.align		4
.L_14:
        /*0004*/ 	.word	index@(_ZN7cutlass13device_kernelINS_4gemm6kernel13GemmUniversalIN4cute5tupleIJiiiiEEENS1_10collective13CollectiveMmaINS1_34MainloopSm90TmaGmmaWarpSpecializedILi16ENS5_IJNS4_1CILi1EEESB_SB_EEENS1_35KernelTmaWarpSpecializedCooperativeEEENS5_IJNSA_ILi384EEENSA_ILi64EEENSA_ILi16EEEEEENS_10bfloat16_tENS5_IJlSB_lEEESJ_SK_NS4_8TiledMMAINS4_8MMA_AtomIJNS4_4SM904GMMA27MMA_64x64x16_F32BF16BF16_SSILNSO_5MajorE0ELSQ_0ELNSO_7ScaleInE1ELSR_1EEEEEENS4_6LayoutINS5_IJNSA_ILi2EEESB_SB_EEENS5_IJSB_NSA_ILi0EEESX_EEEEENS5_IJNS4_10UnderscoreES10_S10_EEEEENS4_13SM90_TMA_LOADENS4_14ComposedLayoutINS4_7SwizzleILi1ELi4ELi3EEENS4_18smem_ptr_flag_bitsILi16EEENSU_INS5_IJNSA_ILi8EEESH_EEENS5_IJSH_SB_EEEEEEEvNS4_8identityES13_S1D_vS1E_EENS_8epilogue10collective6detail29Sm90TmaWarpSpecializedAdapterINS1H_15DefaultEpilogueISJ_SK_SK_NS1G_6thread17LinearCombinationISJ_Li1EffLNS1L_9ScaleType4KindE0ELNS_15FloatRoundStyleE2ESJ_EENS1_15EpilogueDefaultEEEEEvvEEEEvNT_6ParamsE)
        /*0008*/ 	.word	0x000000a8


	//----- nvinfo : EIATTR_FRAME_SIZE
	.align		4
.L_15:
        /*000c*/ 	.byte	0x04, 0x11
        /*000e*/ 	.short	(.L_17 - .L_16)
	.align		4
.L_16:
        /*0010*/ 	.word	index@(_ZN7cutlass13device_kernelINS_4gemm6kernel13GemmUniversalIN4cute5tupleIJiiiiEEENS1_10collective13CollectiveMmaINS1_34MainloopSm90TmaGmmaWarpSpecializedILi16ENS5_IJNS4_1CILi1EEESB_SB_EEENS1_35KernelTmaWarpSpecializedCooperativeEEENS5_IJNSA_ILi384EEENSA_ILi64EEENSA_ILi16EEEEEENS_10bfloat16_tENS5_IJlSB_lEEESJ_SK_NS4_8TiledMMAINS4_8MMA_AtomIJNS4_4SM904GMMA27MMA_64x64x16_F32BF16BF16_SSILNSO_5MajorE0ELSQ_0ELNSO_7ScaleInE1ELSR_1EEEEEENS4_6LayoutINS5_IJNSA_ILi2EEESB_SB_EEENS5_IJSB_NSA_ILi0EEESX_EEEEENS5_IJNS4_10UnderscoreES10_S10_EEEEENS4_13SM90_TMA_LOADENS4_14ComposedLayoutINS4_7SwizzleILi1ELi4ELi3EEENS4_18smem_ptr_flag_bitsILi16EEENSU_INS5_IJNSA_ILi8EEESH_EEENS5_IJSH_SB_EEEEEEEvNS4_8identityES13_S1D_vS1E_EENS_8epilogue10collective6detail29Sm90TmaWarpSpecializedAdapterINS1H_15DefaultEpilogueISJ_SK_SK_NS1G_6thread17LinearCombinationISJ_Li1EffLNS1L_9ScaleType4KindE0ELNS_15FloatRoundStyleE2ESJ_EENS1_15EpilogueDefaultEEEEEvvEEEEvNT_6ParamsE)
        /*0014*/ 	.word	0x00000000


	//----- nvinfo : EIATTR_MIN_STACK_SIZE
	.align		4
.L_17:
        /*0018*/ 	.byte	0x04, 0x12
        /*001a*/ 	.short	(.L_19 - .L_18)
	.align		4
.L_18:
        /*001c*/ 	.word	index@(_ZN7cutlass13device_kernelINS_4gemm6kernel13GemmUniversalIN4cute5tupleIJiiiiEEENS1_10collective13CollectiveMmaINS1_34MainloopSm90TmaGmmaWarpSpecializedILi16ENS5_IJNS4_1CILi1EEESB_SB_EEENS1_35KernelTmaWarpSpecializedCooperativeEEENS5_IJNSA_ILi384EEENSA_ILi64EEENSA_ILi16EEEEEENS_10bfloat16_tENS5_IJlSB_lEEESJ_SK_NS4_8TiledMMAINS4_8MMA_AtomIJNS4_4SM904GMMA27MMA_64x64x16_F32BF16BF16_SSILNSO_5MajorE0ELSQ_0ELNSO_7ScaleInE1ELSR_1EEEEEENS4_6LayoutINS5_IJNSA_ILi2EEESB_SB_EEENS5_IJSB_NSA_ILi0EEESX_EEEEENS5_IJNS4_10UnderscoreES10_S10_EEEEENS4_13SM90_TMA_LOADENS4_14ComposedLayoutINS4_7SwizzleILi1ELi4ELi3EEENS4_18smem_ptr_flag_bitsILi16EEENSU_INS5_IJNSA_ILi8EEESH_EEENS5_IJSH_SB_EEEEEEEvNS4_8identityES13_S1D_vS1E_EENS_8epilogue10collective6detail29Sm90TmaWarpSpecializedAdapterINS1H_15DefaultEpilogueISJ_SK_SK_NS1G_6thread17LinearCombinationISJ_Li1EffLNS1L_9ScaleType4KindE0ELNS_15FloatRoundStyleE2ESJ_EENS1_15EpilogueDefaultEEEEEvvEEEEvNT_6ParamsE)
        /*0020*/ 	.word	0x00000000
.L_19:


//--------------------- .nv.compat                --------------------------
	.section	.nv.compat,"",@"SHT_CUDA_COMPAT_INFO"
	.align	4
        /*0000*/ 	.byte	0x02, 0x09, 0x01, 0x00, 0x02, 0x02, 0x04, 0x00, 0x02, 0x05, 0x05, 0x00, 0x03, 0x07, 0x01, 0x01
        /*0010*/ 	.byte	0x02, 0x03, 0x01, 0x00, 0x02, 0x06, 0x01, 0x00, 0x04, 0x0b, 0x08, 0x00, 0x00, 0x00, 0x00, 0x00
        /*0020*/ 	.byte	0x00, 0x00, 0x00, 0x00


//--------------------- .nv.info._ZN7cutlass13device_kernelINS_4gemm6kernel13GemmUniversalIN4cute5tupleIJiiiiEEENS1_10collective13CollectiveMmaINS1_34MainloopSm90TmaGmmaWarpSpecializedILi16ENS5_IJNS4_1CILi1EEESB_SB_EEENS1_35KernelTmaWarpSpecializedCooperativeEEENS5_IJNSA_ILi384EEENSA_ILi64EEENSA_ILi16EEEEEENS_10bfloat16_tENS5_IJlSB_lEEESJ_SK_NS4_8TiledMMAINS4_8MMA_AtomIJNS4_4SM904GMMA27MMA_64x64x16_F32BF16BF16_SSILNSO_5MajorE0ELSQ_0ELNSO_7ScaleInE1ELSR_1EEEEEENS4_6LayoutINS5_IJNSA_ILi2EEESB_SB_EEENS5_IJSB_NSA_ILi0EEESX_EEEEENS5_IJNS4_10UnderscoreES10_S10_EEEEENS4_13SM90_TMA_LOADENS4_14ComposedLayoutINS4_7SwizzleILi1ELi4ELi3EEENS4_18smem_ptr_flag_bitsILi16EEENSU_INS5_IJNSA_ILi8EEESH_EEENS5_IJSH_SB_EEEEEEEvNS4_8identityES13_S1D_vS1E_EENS_8epilogue10collective6detail29Sm90TmaWarpSpecializedAdapterINS1H_15DefaultEpilogueISJ_SK_SK_NS1G_6thread17LinearCombinationISJ_Li1EffLNS1L_9ScaleType4KindE0ELNS_15FloatRoundStyleE2ESJ_EENS1_15EpilogueDefaultEEEEEvvEEEEvNT_6ParamsE --------------------------
	.section	.nv.info._ZN7cutlass13device_kernelINS_4gemm6kernel13GemmUniversalIN4cute5tupleIJiiiiEEENS1_10collective13CollectiveMmaINS1_34MainloopSm90TmaGmmaWarpSpecializedILi16ENS5_IJNS4_1CILi1EEESB_SB_EEENS1_35KernelTmaWarpSpecializedCooperativeEEENS5_IJNSA_ILi384EEENSA_ILi64EEENSA_ILi16EEEEEENS_10bfloat16_tENS5_IJlSB_lEEESJ_SK_NS4_8TiledMMAINS4_8MMA_AtomIJNS4_4SM904GMMA27MMA_64x64x16_F32BF16BF16_SSILNSO_5MajorE0ELSQ_0ELNSO_7ScaleInE1ELSR_1EEEEEENS4_6LayoutINS5_IJNSA_ILi2EEESB_SB_EEENS5_IJSB_NSA_ILi0EEESX_EEEEENS5_IJNS4_10UnderscoreES10_S10_EEEEENS4_13SM90_TMA_LOADENS4_14ComposedLayoutINS4_7SwizzleILi1ELi4ELi3EEENS4_18smem_ptr_flag_bitsILi16EEENSU_INS5_IJNSA_ILi8EEESH_EEENS5_IJSH_SB_EEEEEEEvNS4_8identityES13_S1D_vS1E_EENS_8epilogue10collective6detail29Sm90TmaWarpSpecializedAdapterINS1H_15DefaultEpilogueISJ_SK_SK_NS1G_6thread17LinearCombinationISJ_Li1EffLNS1L_9ScaleType4KindE0ELNS_15FloatRoundStyleE2ESJ_EENS1_15EpilogueDefaultEEEEEvvEEEEvNT_6ParamsE,"",@"SHT_CUDA_INFO"
	.sectionflags	@""
	.align	4


	//----- nvinfo : EIATTR_CUDA_API_VERSION
	.align		4
        /*0000*/ 	.byte	0x04, 0x37
        /*0002*/ 	.short	(.L_21 - .L_20)
.L_20:
        /*0004*/ 	.word	0x00000082


	//----- nvinfo : EIATTR_KPARAM_INFO
	.align		4
.L_21:
        /*0008*/ 	.byte	0x04, 0x17
        /*000a*/ 	.short	(.L_23 - .L_22)
.L_22:
        /*000c*/ 	.word	0x00000000
        /*0010*/ 	.short	0x0000
        /*0012*/ 	.short	0x0070
        /*0014*/ 	.byte	0x00, 0xf0, 0x01, 0x10


	//----- nvinfo : EIATTR_SPARSE_MMA_MASK
	.align		4
.L_23:
        /*0018*/ 	.byte	0x03, 0x50
        /*001a*/ 	.short	0x0000


	//----- nvinfo : EIATTR_MAXREG_COUNT
	.align		4
        /*001c*/ 	.byte	0x03, 0x1b
        /*001e*/ 	.short	0x00a8


	//----- nvinfo : EIATTR_NUM_BARRIERS
	.align		4
        /*0020*/ 	.byte	0x02, 0x4c
        /*0022*/ 	.byte	0x01
	.zero		1


	//----- nvinfo : EIATTR_EXTERNS
	.align		4
        /*0024*/ 	.byte	0x04, 0x0f
        /*0026*/ 	.short	(.L_25 - .L_24)


	//   ....[0]....
	.align		4
.L_24:
        /*0028*/ 	.word	index@(__assertfail)


	//----- nvinfo : EIATTR_MERCURY_ISA_VERSION
	.align		4
.L_25:
        /*002c*/ 	.byte	0x03, 0x5f
        /*002e*/ 	.short	0x0101


	//----- nvinfo : EIATTR_INT_WARP_WIDE_INSTR_OFFSETS
	.align		4
        /*0030*/ 	.byte	0x04, 0x31
        /*0032*/ 	.short	(.L_27 - .L_26)


	//   ....[0]....
.L_26:
        /*0034*/ 	.word	0x00000560


	//   ....[1]....
        /*0038*/ 	.word	0x00000590


	//   ....[2]....
        /*003c*/ 	.word	0x00000670


	//----- nvinfo : EIATTR_COOP_GROUP_MASK_REGIDS
	.align		4
.L_27:
        /*0040*/ 	.byte	0x04, 0x29
        /*0042*/ 	.short	(.L_29 - .L_28)


	//   ....[0]....
.L_28:
        /*0044*/ 	.word	0xffffffff


	//   ....[1]....
        /*0048*/ 	.word	0xffffffff


	//   ....[2]....
        /*004c*/ 	.word	0xffffffff


	//   ....[3]....
        /*0050*/ 	.word	0xffffffff


	//   ....[4]....
        /*0054*/ 	.word	0xffffffff


	//----- nvinfo : EIATTR_COOP_GROUP_INSTR_OFFSETS
	.align		4
.L_29:
        /*0058*/ 	.byte	0x04, 0x28
        /*005a*/ 	.short	(.L_31 - .L_30)


	//   ....[0]....
.L_30:
        /*005c*/ 	.word	0x00000060


	//   ....[1]....
        /*0060*/ 	.word	0x00000070


	//   ....[2]....
        /*0064*/ 	.word	0x00000130


	//   ....[3]....
        /*0068*/ 	.word	0x00000470


	//   ....[4]....
        /*006c*/ 	.word	0x00001120


	//----- nvinfo : EIATTR_REG_RECONFIG
	.align		4
.L_31:
        /*0070*/ 	.byte	0x01, 0x54
	.zero		2


	//----- nvinfo : EIATTR_SYSCALL_OFFSETS
	.align		4
        /*0074*/ 	.byte	0x04, 0x46
        /*0076*/ 	.short	(.L_33 - .L_32)


	//   ....[0]....
.L_32:
        /*0078*/ 	.word	0x000012e0


	//----- nvinfo : EIATTR_MBARRIER_INSTR_OFFSETS
	.align		4
.L_33:
        /*007c*/ 	.byte	0x04, 0x39
        /*007e*/ 	.short	(.L_35 - .L_34)


	//   ....[0]....
.L_34:
        /*0080*/ 	.word	0x00000250
        /*0084*/ 	.word	0x000000ff
        /*0088*/ 	.word	0x00000000
        /*008c*/ 	.short	0x0100
        /*008e*/ 	.byte	0x08
	.zero		1


	//   ....[1]....
        /*0090*/ 	.word	0x00000260
        /*0094*/ 	.word	0x000000ff
        /*0098*/ 	.word	0x00000080
        /*009c*/ 	.short	0x0100
        /*009e*/ 	.byte	0x08
	.zero		1


	//   ....[2]....
        /*00a0*/ 	.word	0x00000270
        /*00a4*/ 	.word	0x000000ff
        /*00a8*/ 	.word	0x00000008
        /*00ac*/ 	.short	0x0100
        /*00ae*/ 	.byte	0x08
	.zero		1


	//   ....[3]....
        /*00b0*/ 	.word	0x00000280
        /*00b4*/ 	.word	0x000000ff
        /*00b8*/ 	.word	0x00000088
        /*00bc*/ 	.short	0x0100
        /*00be*/ 	.byte	0x08
	.zero		1


	//   ....[4]....
        /*00c0*/ 	.word	0x00000290
        /*00c4*/ 	.word	0x000000ff
        /*00c8*/ 	.word	0x00000010
        /*00cc*/ 	.short	0x0100
        /*00ce*/ 	.byte	0x08
	.zero		1


	//   ....[5]....
        /*00d0*/ 	.word	0x000002a0
        /*00d4*/ 	.word	0x000000ff
        /*00d8*/ 	.word	0x00000090
        /*00dc*/ 	.short	0x0100
        /*00de*/ 	.byte	0x08
	.zero		1


	//   ....[6]....
        /*00e0*/ 	.word	0x000002b0
        /*00e4*/ 	.word	0x000000ff
        /*00e8*/ 	.word	0x00000018
        /*00ec*/ 	.short	0x0100
        /*00ee*/ 	.byte	0x08
	.zero		1


	//   ....[7]....
        /*00f0*/ 	.word	0x000002c0
        /*00f4*/ 	.word	0x000000ff
        /*00f8*/ 	.word	0x00000098
        /*00fc*/ 	.short	0x0100
        /*00fe*/ 	.byte	0x08
	.zero		1


	//   ....[8]....
        /*0100*/ 	.word	0x000002d0
        /*0104*/ 	.word	0x000000ff
        /*0108*/ 	.word	0x00000020
        /*010c*/ 	.short	0x0100
        /*010e*/ 	.byte	0x08
	.zero		1


	//   ....[9]....
        /*0110*/ 	.word	0x000002e0
        /*0114*/ 	.word	0x000000ff
        /*0118*/ 	.word	0x000000a0
        /*011c*/ 	.short	0x0100
        /*011e*/ 	.byte	0x08
	.zero		1


	//   ....[10]....
        /*0120*/ 	.word	0x000002f0
        /*0124*/ 	.word	0x000000ff
        /*0128*/ 	.word	0x00000028
        /*012c*/ 	.short	0x0100
        /*012e*/ 	.byte	0x08
	.zero		1


	//   ....[11]....
        /*0130*/ 	.word	0x00000300
        /*0134*/ 	.word	0x000000ff
        /*0138*/ 	.word	0x000000a8
        /*013c*/ 	.short	0x0100
        /*013e*/ 	.byte	0x08
	.zero		1


	//   ....[12]....
        /*0140*/ 	.word	0x00000310
        /*0144*/ 	.word	0x000000ff
        /*0148*/ 	.word	0x00000030
        /*014c*/ 	.short	0x0100
        /*014e*/ 	.byte	0x08
	.zero		1


	//   ....[13]....
        /*0150*/ 	.word	0x00000320
        /*0154*/ 	.word	0x000000ff
        /*0158*/ 	.word	0x000000b0
        /*015c*/ 	.short	0x0100
        /*015e*/ 	.byte	0x08
	.zero		1


	//   ....[14]....
        /*0160*/ 	.word	0x00000330
        /*0164*/ 	.word	0x000000ff
        /*0168*/ 	.word	0x00000038
        /*016c*/ 	.short	0x0100
        /*016e*/ 	.byte	0x08
	.zero		1


	//   ....[15]....
        /*0170*/ 	.word	0x00000340
        /*0174*/ 	.word	0x000000ff
        /*0178*/ 	.word	0x000000b8
        /*017c*/ 	.short	0x0100
        /*017e*/ 	.byte	0x08
	.zero		1


	//   ....[16]....
        /*0180*/ 	.word	0x00000350
        /*0184*/ 	.word	0x000000ff
        /*0188*/ 	.word	0x00000040
        /*018c*/ 	.short	0x0100
        /*018e*/ 	.byte	0x08
	.zero		1


	//   ....[17]....
        /*0190*/ 	.word	0x00000360
        /*0194*/ 	.word	0x000000ff
        /*0198*/ 	.word	0x000000c0
        /*019c*/ 	.short	0x0100
        /*019e*/ 	.byte	0x08
	.zero		1


	//   ....[18]....
        /*01a0*/ 	.word	0x00000370
        /*01a4*/ 	.word	0x000000ff
        /*01a8*/ 	.word	0x00000048
        /*01ac*/ 	.short	0x0100
        /*01ae*/ 	.byte	0x08
	.zero		1


	//   ....[19]....
        /*01b0*/ 	.word	0x00000380
        /*01b4*/ 	.word	0x000000ff
        /*01b8*/ 	.word	0x000000c8
        /*01bc*/ 	.short	0x0100
        /*01be*/ 	.byte	0x08
	.zero		1


	//   ....[20]....
        /*01c0*/ 	.word	0x00000390
        /*01c4*/ 	.word	0x000000ff
        /*01c8*/ 	.word	0x00000050
        /*01cc*/ 	.short	0x0100
        /*01ce*/ 	.byte	0x08
	.zero		1


	//   ....[21]....
        /*01d0*/ 	.word	0x000003a0
        /*01d4*/ 	.word	0x000000ff
        /*01d8*/ 	.word	0x000000d0
        /*01dc*/ 	.short	0x0100
        /*01de*/ 	.byte	0x08
	.zero		1


	//   ....[22]....
        /*01e0*/ 	.word	0x000003b0
        /*01e4*/ 	.word	0x000000ff
        /*01e8*/ 	.word	0x00000058
        /*01ec*/ 	.short	0x0100
        /*01ee*/ 	.byte	0x08
	.zero		1


	//   ....[23]....
        /*01f0*/ 	.word	0x000003c0
        /*01f4*/ 	.word	0x000000ff
        /*01f8*/ 	.word	0x000000d8
        /*01fc*/ 	.short	0x0100
        /*01fe*/ 	.byte	0x08
	.zero		1


	//   ....[24]....
        /*0200*/ 	.word	0x000003d0
        /*0204*/ 	.word	0x000000ff
        /*0208*/ 	.word	0x00000060
        /*020c*/ 	.short	0x0100
        /*020e*/ 	.byte	0x08
	.zero		1


	//   ....[25]....
        /*0210*/ 	.word	0x000003e0
        /*0214*/ 	.word	0x000000ff
        /*0218*/ 	.word	0x000000e0
        /*021c*/ 	.short	0x0100
        /*021e*/ 	.byte	0x08
	.zero		1


	//   ....[26]....
        /*0220*/ 	.word	0x000003f0
        /*0224*/ 	.word	0x000000ff
        /*0228*/ 	.word	0x00000068
        /*022c*/ 	.short	0x0100
        /*022e*/ 	.byte	0x08
	.zero		1


	//   ....[27]....
        /*0230*/ 	.word	0x00000400
        /*0234*/ 	.word	0x000000ff
        /*0238*/ 	.word	0x000000e8
        /*023c*/ 	.short	0x0100
        /*023e*/ 	.byte	0x08
	.zero		1


	//   ....[28]....
        /*0240*/ 	.word	0x00000410
        /*0244*/ 	.word	0x000000ff
        /*0248*/ 	.word	0x00000070
        /*024c*/ 	.short	0x0100
        /*024e*/ 	.byte	0x08
	.zero		1


	//   ....[29]....
        /*0250*/ 	.word	0x00000420
        /*0254*/ 	.word	0x000000ff
        /*0258*/ 	.word	0x000000f0
        /*025c*/ 	.short	0x0100
        /*025e*/ 	.byte	0x08
	.zero		1


	//   ....[30]....
        /*0260*/ 	.word	0x00000430
        /*0264*/ 	.word	0x000000ff
        /*0268*/ 	.word	0x00000078
        /*026c*/ 	.short	0x0100
        /*026e*/ 	.byte	0x08
	.zero		1


	//   ....[31]....
        /*0270*/ 	.word	0x00000440
        /*0274*/ 	.word	0x000000ff
        /*0278*/ 	.word	0x000000f8
        /*027c*/ 	.short	0x0100
        /*027e*/ 	.byte	0x08
	.zero		1


	//   ....[32]....
        /*0280*/ 	.word	0x000006e0
        /*0284*/ 	.word	0x000000ff
        /*0288*/ 	.word	0x00000110
        /*028c*/ 	.short	0x0100
        /*028e*/ 	.byte	0x06
	.zero		1


	//   ....[33]....
        /*0290*/ 	.word	0x00000740
        /*0294*/ 	.word	0x000000ff
        /*0298*/ 	.word	0x00000118
        /*029c*/ 	.short	0x0100
        /*029e*/ 	.byte	0x06
	.zero		1


	//   ....[34]....
        /*02a0*/ 	.word	0x00001360
        /*02a4*/ 	.word	0x00000003
        /*02a8*/ 	.word	0x00000000
        /*02ac*/ 	.short	0x010a
        /*02ae*/ 	.byte	0x3f
	.zero		1


	//   ....[35]....
        /*02b0*/ 	.word	0x000013a0
        /*02b4*/ 	.word	0x00000003
        /*02b8*/ 	.word	0x00000000
        /*02bc*/ 	.short	0x010a
        /*02be*/ 	.byte	0x3f
	.zero		1


	//   ....[36]....
        /*02c0*/ 	.word	0x00001670
        /*02c4*/ 	.word	0x000000ff
        /*02c8*/ 	.word	0x00000000
        /*02cc*/ 	.short	0x010a
        /*02ce*/ 	.byte	0x04
	.zero		1


	//   ....[37]....
        /*02d0*/ 	.word	0x000016b0
        /*02d4*/ 	.word	0x000000ff
        /*02d8*/ 	.word	0x00000000
        /*02dc*/ 	.short	0x010a
        /*02de*/ 	.byte	0x04
	.zero		1


	//   ....[38]....
        /*02e0*/ 	.word	0x00001860
        /*02e4*/ 	.word	0x000000ff
        /*02e8*/ 	.word	0x00000000
        /*02ec*/ 	.short	0x0101
        /*02ee*/ 	.byte	0x04
	.zero		1


	//   ....[39]....
        /*02f0*/ 	.word	0x00001a00
        /*02f4*/ 	.word	0x000000ff
        /*02f8*/ 	.word	0x00000000
        /*02fc*/ 	.short	0x0101
        /*02fe*/ 	.byte	0x04
	.zero		1


	//   ....[40]....
        /*0300*/ 	.word	0x0000a180
        /*0304*/ 	.word	0x0000000c
        /*0308*/ 	.word	0x00000080
        /*030c*/ 	.short	0x010a
        /*030e*/ 	.byte	0x3f
	.zero		1


	//   ....[41]....
        /*0310*/ 	.word	0x0000a540
        /*0314*/ 	.word	0x00000005
        /*0318*/ 	.word	0x00000118
        /*031c*/ 	.short	0x0101
        /*031e*/ 	.byte	0x3f
	.zero		1


	//   ....[42]....
        /*0320*/ 	.word	0x0000ac40
        /*0324*/ 	.word	0x00000007
        /*0328*/ 	.word	0x00000000
        /*032c*/ 	.short	0x010a
        /*032e*/ 	.byte	0x3f
	.zero		1


	//   ....[43]....
        /*0330*/ 	.word	0x0000acc0
        /*0334*/ 	.word	0x00000006
        /*0338*/ 	.word	0x00000000
        /*033c*/ 	.short	0x010a
        /*033e*/ 	.byte	0x3f
	.zero		1


	//   ....[44]....
        /*0340*/ 	.word	0x0000ad50
        /*0344*/ 	.word	0x00000007
        /*0348*/ 	.word	0x00000000
        /*034c*/ 	.short	0x010a
        /*034e*/ 	.byte	0x3f
	.zero		1


	//   ....[45]....
        /*0350*/ 	.word	0x0000ade0
        /*0354*/ 	.word	0x00000006
        /*0358*/ 	.word	0x00000000
        /*035c*/ 	.short	0x010a
        /*035e*/ 	.byte	0x3f
	.zero		1


	//   ....[46]....
        /*0360*/ 	.word	0x0000ae70
        /*0364*/ 	.word	0x00000007
        /*0368*/ 	.word	0x00000000
        /*036c*/ 	.short	0x010a
        /*036e*/ 	.byte	0x3f
	.zero		1


	//   ....[47]....
        /*0370*/ 	.word	0x0000af00
        /*0374*/ 	.word	0x00000006
        /*0378*/ 	.word	0x00000000
        /*037c*/ 	.short	0x010a
        /*037e*/ 	.byte	0x3f
	.zero		1


	//   ....[48]....
        /*0380*/ 	.word	0x0000af90
        /*0384*/ 	.word	0x00000007
        /*0388*/ 	.word	0x00000000
        /*038c*/ 	.short	0x010a
        /*038e*/ 	.byte	0x3f
	.zero		1


	//   ....[49]....
        /*0390*/ 	.word	0x0000b020
        /*0394*/ 	.word	0x00000006
        /*0398*/ 	.word	0x00000000
        /*039c*/ 	.short	0x010a
        /*039e*/ 	.byte	0x3f
	.zero		1


	//   ....[50]....
        /*03a0*/ 	.word	0x0000b0b0
        /*03a4*/ 	.word	0x00000007
        /*03a8*/ 	.word	0x00000000
        /*03ac*/ 	.short	0x010a
        /*03ae*/ 	.byte	0x3f
	.zero		1


	//   ....[51]....
        /*03b0*/ 	.word	0x0000b140
        /*03b4*/ 	.word	0x00000006
        /*03b8*/ 	.word	0x00000000
        /*03bc*/ 	.short	0x010a
        /*03be*/ 	.byte	0x3f
	.zero		1


	//   ....[52]....
        /*03c0*/ 	.word	0x0000b1d0
        /*03c4*/ 	.word	0x00000007
        /*03c8*/ 	.word	0x00000000
        /*03cc*/ 	.short	0x010a
        /*03ce*/ 	.byte	0x3f
	.zero		1


	//   ....[53]....
        /*03d0*/ 	.word	0x0000b260
        /*03d4*/ 	.word	0x00000006
        /*03d8*/ 	.word	0x00000000
        /*03dc*/ 	.short	0x010a
        /*03de*/ 	.byte	0x3f
	.zero		1


	//   ....[54]....
        /*03e0*/ 	.word	0x0000b2f0
        /*03e4*/ 	.word	0x00000007
        /*03e8*/ 	.word	0x00000000
        /*03ec*/ 	.short	0x010a
        /*03ee*/ 	.byte	0x3f
	.zero		1


	//   ....[55]....
        /*03f0*/ 	.word	0x0000b380
        /*03f4*/ 	.word	0x00000006
        /*03f8*/ 	.word	0x00000000
        /*03fc*/ 	.short	0x010a
        /*03fe*/ 	.byte	0x3f
	.zero		1


	//   ....[56]....
        /*0400*/ 	.word	0x0000b410
        /*0404*/ 	.word	0x00000007
        /*0408*/ 	.word	0x00000000
        /*040c*/ 	.short	0x010a
        /*040e*/ 	.byte	0x3f
	.zero		1


	//   ....[57]....
        /*0410*/ 	.word	0x0000b4a0
        /*0414*/ 	.word	0x00000005
        /*0418*/ 	.word	0x00000000
        /*041c*/ 	.short	0x010a
        /*041e*/ 	.byte	0x3f
	.zero		1


	//   ....[58]....
        /*0420*/ 	.word	0x0000b500
        /*0424*/ 	.word	0x00000003
        /*0428*/ 	.word	0x00000000
        /*042c*/ 	.short	0x010a
        /*042e*/ 	.byte	0x3f
	.zero		1


	//   ....[59]....
        /*0430*/ 	.word	0x0000b560
        /*0434*/ 	.word	0x00000005
        /*0438*/ 	.word	0x00000000
        /*043c*/ 	.short	0x010a
        /*043e*/ 	.byte	0x3f
	.zero		1


	//   ....[60]....
        /*0440*/ 	.word	0x0000b630
        /*0444*/ 	.word	0x0000000c
        /*0448*/ 	.word	0x00000080
        /*044c*/ 	.short	0x010a
        /*044e*/ 	.byte	0x3f
	.zero		1


	//   ....[61]....
        /*0450*/ 	.word	0x0000b700
        /*0454*/ 	.word	0x00000007
        /*0458*/ 	.word	0x00000000
        /*045c*/ 	.short	0x010a
        /*045e*/ 	.byte	0x3f
	.zero		1


	//   ....[62]....
        /*0460*/ 	.word	0x0000b750
        /*0464*/ 	.word	0x00000006
        /*0468*/ 	.word	0x00000000
        /*046c*/ 	.short	0x010a
        /*046e*/ 	.byte	0x3f
	.zero		1


	//   ....[63]....
        /*0470*/ 	.word	0x0000b7a0
        /*0474*/ 	.word	0x00000007
        /*0478*/ 	.word	0x00000000
        /*047c*/ 	.short	0x010a
        /*047e*/ 	.byte	0x3f
	.zero		1


	//   ....[64]....
        /*0480*/ 	.word	0x0000b7f0
        /*0484*/ 	.word	0x00000006
        /*0488*/ 	.word	0x00000000
        /*048c*/ 	.short	0x010a
        /*048e*/ 	.byte	0x3f
	.zero		1


	//   ....[65]....
        /*0490*/ 	.word	0x0000b840
        /*0494*/ 	.word	0x00000007
        /*0498*/ 	.word	0x00000000
        /*049c*/ 	.short	0x010a
        /*049e*/ 	.byte	0x3f
	.zero		1


	//   ....[66]....
        /*04a0*/ 	.word	0x0000b890
        /*04a4*/ 	.word	0x00000006
        /*04a8*/ 	.word	0x00000000
        /*04ac*/ 	.short	0x010a
        /*04ae*/ 	.byte	0x3f
	.zero		1


	//   ....[67]....
        /*04b0*/ 	.word	0x0000b8e0
        /*04b4*/ 	.word	0x00000007
        /*04b8*/ 	.word	0x00000000
        /*04bc*/ 	.short	0x010a
        /*04be*/ 	.byte	0x3f
	.zero		1


	//   ....[68]....
        /*04c0*/ 	.word	0x0000b930
        /*04c4*/ 	.word	0x00000006
        /*04c8*/ 	.word	0x00000000
        /*04cc*/ 	.short	0x010a
        /*04ce*/ 	.byte	0x3f
	.zero		1


	//   ....[69]....
        /*04d0*/ 	.word	0x0000b980
        /*04d4*/ 	.word	0x00000007
        /*04d8*/ 	.word	0x00000000
        /*04dc*/ 	.short	0x010a
        /*04de*/ 	.byte	0x3f
	.zero		1


	//   ....[70]....
        /*04e0*/ 	.word	0x0000b9d0
        /*04e4*/ 	.word	0x00000006
        /*04e8*/ 	.word	0x00000000
        /*04ec*/ 	.short	0x010a
        /*04ee*/ 	.byte	0x3f
	.zero		1


	//   ....[71]....
        /*04f0*/ 	.word	0x0000ba20
        /*04f4*/ 	.word	0x00000007
        /*04f8*/ 	.word	0x00000000
        /*04fc*/ 	.short	0x010a
        /*04fe*/ 	.byte	0x3f
	.zero		1


	//   ....[72]....
        /*0500*/ 	.word	0x0000ba70
        /*0504*/ 	.word	0x00000006
        /*0508*/ 	.word	0x00000000
        /*050c*/ 	.short	0x010a
        /*050e*/ 	.byte	0x3f
	.zero		1


	//   ....[73]....
        /*0510*/ 	.word	0x0000bac0
        /*0514*/ 	.word	0x00000007
        /*0518*/ 	.word	0x00000000
        /*051c*/ 	.short	0x010a
        /*051e*/ 	.byte	0x3f
	.zero		1


	//   ....[74]....
        /*0520*/ 	.word	0x0000bb10
        /*0524*/ 	.word	0x00000006
        /*0528*/ 	.word	0x00000000
        /*052c*/ 	.short	0x010a
        /*052e*/ 	.byte	0x3f
	.zero		1


	//   ....[75]....
        /*0530*/ 	.word	0x0000bb60
        /*0534*/ 	.word	0x00000007
        /*0538*/ 	.word	0x00000000
        /*053c*/ 	.short	0x010a
        /*053e*/ 	.byte	0x3f
	.zero		1


	//----- nvinfo : EIATTR_NUM_MBARRIERS
	.align		4
.L_35:
        /*0540*/ 	.byte	0x03, 0x38
        /*0542*/ 	.short	0x0022


	//----- nvinfo : EIATTR_EXIT_INSTR_OFFSETS
	.align		4
        /*0544*/ 	.byte	0x04, 0x1c
        /*0546*/ 	.short	(.L_37 - .L_36)


	//   ....[0]....
.L_36:
        /*0548*/ 	.word	0x00000790


	//   ....[1]....
        /*054c*/ 	.word	0x00001050


	//   ....[2]....
        /*0550*/ 	.word	0x000097f0


	//   ....[3]....
        /*0554*/ 	.word	0x00009e20


	//   ....[4]....
        /*0558*/ 	.word	0x0000b4f0


	//----- nvinfo : EIATTR_MAX_THREADS
	.align		4
.L_37:
        /*055c*/ 	.byte	0x04, 0x05
        /*055e*/ 	.short	(.L_39 - .L_38)
.L_38:
        /*0560*/ 	.word	0x00000180
        /*0564*/ 	.word	0x00000001
        /*0568*/ 	.word	0x00000001


	//----- nvinfo : EIATTR_CRS_STACK_SIZE
	.align		4
.L_39:
        /*056c*/ 	.byte	0x04, 0x1e
        /*056e*/ 	.short	(.L_41 - .L_40)
.L_40:
        /*0570*/ 	.word	0x00000000


	//----- nvinfo : EIATTR_CBANK_PARAM_SIZE
	.align		4
.L_41:
        /*0574*/ 	.byte	0x03, 0x19
        /*0576*/ 	.short	0x0470


	//----- nvinfo : EIATTR_PARAM_CBANK
	.align		4
        /*0578*/ 	.byte	0x04, 0x0a
        /*057a*/ 	.short	(.L_43 - .L_42)
	.align		4
.L_42:
        /*057c*/ 	.word	index@(.nv.constant0._ZN7cutlass13device_kernelINS_4gemm6kernel13GemmUniversalIN4cute5tupleIJiiiiEEENS1_10collective13CollectiveMmaINS1_34MainloopSm90TmaGmmaWarpSpecializedILi16ENS5_IJNS4_1CILi1EEESB_SB_EEENS1_35KernelTmaWarpSpecializedCooperativeEEENS5_IJNSA_ILi384EEENSA_ILi64EEENSA_ILi16EEEEEENS_10bfloat16_tENS5_IJlSB_lEEESJ_SK_NS4_8TiledMMAINS4_8MMA_AtomIJNS4_4SM904GMMA27MMA_64x64x16_F32BF16BF16_SSILNSO_5MajorE0ELSQ_0ELNSO_7ScaleInE1ELSR_1EEEEEENS4_6LayoutINS5_IJNSA_ILi2EEESB_SB_EEENS5_IJSB_NSA_ILi0EEESX_EEEEENS5_IJNS4_10UnderscoreES10_S10_EEEEENS4_13SM90_TMA_LOADENS4_14ComposedLayoutINS4_7SwizzleILi1ELi4ELi3EEENS4_18smem_ptr_flag_bitsILi16EEENSU_INS5_IJNSA_ILi8EEESH_EEENS5_IJSH_SB_EEEEEEEvNS4_8identityES13_S1D_vS1E_EENS_8epilogue10collective6detail29Sm90TmaWarpSpecializedAdapterINS1H_15DefaultEpilogueISJ_SK_SK_NS1G_6thread17LinearCombinationISJ_Li1EffLNS1L_9ScaleType4KindE0ELNS_15FloatRoundStyleE2ESJ_EENS1_15EpilogueDefaultEEEEEvvEEEEvNT_6ParamsE)
        /*0580*/ 	.short	0x0210
        /*0582*/ 	.short	0x0470


	//----- nvinfo : EIATTR_SW_WAR
	.align		4
.L_43:
        /*0584*/ 	.byte	0x04, 0x36
        /*0586*/ 	.short	(.L_45 - .L_44)
.L_44:
        /*0588*/ 	.word	0x00000008
.L_45:


//--------------------- .nv.callgraph             --------------------------
	.section	.nv.callgraph,"",@"SHT_CUDA_CALLGRAPH"
	.align	4
	.sectionentsize	8
	.align		4
        /*0000*/ 	.word	0x00000000
	.align		4
        /*0004*/ 	.word	0xffffffff
	.align		4
        /*0008*/ 	.word	index@(_ZN7cutlass13device_kernelINS_4gemm6kernel13GemmUniversalIN4cute5tupleIJiiiiEEENS1_10collective13CollectiveMmaINS1_34MainloopSm90TmaGmmaWarpSpecializedILi16ENS5_IJNS4_1CILi1EEESB_SB_EEENS1_35KernelTmaWarpSpecializedCooperativeEEENS5_IJNSA_ILi384EEENSA_ILi64EEENSA_ILi16EEEEEENS_10bfloat16_tENS5_IJlSB_lEEESJ_SK_NS4_8TiledMMAINS4_8MMA_AtomIJNS4_4SM904GMMA27MMA_64x64x16_F32BF16BF16_SSILNSO_5MajorE0ELSQ_0ELNSO_7ScaleInE1ELSR_1EEEEEENS4_6LayoutINS5_IJNSA_ILi2EEESB_SB_EEENS5_IJSB_NSA_ILi0EEESX_EEEEENS5_IJNS4_10UnderscoreES10_S10_EEEEENS4_13SM90_TMA_LOADENS4_14ComposedLayoutINS4_7SwizzleILi1ELi4ELi3EEENS4_18smem_ptr_flag_bitsILi16EEENSU_INS5_IJNSA_ILi8EEESH_EEENS5_IJSH_SB_EEEEEEEvNS4_8identityES13_S1D_vS1E_EENS_8epilogue10collective6detail29Sm90TmaWarpSpecializedAdapterINS1H_15DefaultEpilogueISJ_SK_SK_NS1G_6thread17LinearCombinationISJ_Li1EffLNS1L_9ScaleType4KindE0ELNS_15FloatRoundStyleE2ESJ_EENS1_15EpilogueDefaultEEEEEvvEEEEvNT_6ParamsE)
	.align		4
        /*000c*/ 	.word	index@(__assertfail)
	.align		4
        /*0010*/ 	.word	0x00000000
	.align		4
        /*0014*/ 	.word	0xfffffffe
	.align		4
        /*0018*/ 	.word	0x00000000
	.align		4
        /*001c*/ 	.word	0xfffffffd
	.align		4
        /*0020*/ 	.word	0x00000000
	.align		4
        /*0024*/ 	.word	0xfffffffc


//--------------------- .nv.constant4             --------------------------
	.section	.nv.constant4,"a",@progbits
	.align	8
	.align		8
.nv.constant4:
        /*0000*/ 	.dword	__assertfail
	.align		8
        /*0008*/ 	.dword	__unnamed_1
	.align		8
        /*0010*/ 	.dword	_ZN39_INTERNAL_d1fb9d38_4_k_cu_bab1c21c_31194cuda3std3__45__cpo5beginE
	.align		8
        /*0018*/ 	.dword	_ZN39_INTERNAL_d1fb9d38_4_k_cu_bab1c21c_31194cuda3std3__45__cpo3endE
	.align		8
        /*0020*/ 	.dword	_ZN39_INTERNAL_d1fb9d38_4_k_cu_bab1c21c_31194cuda3std3__45__cpo6cbeginE
	.align		8
        /*0028*/ 	.dword	_ZN39_INTERNAL_d1fb9d38_4_k_cu_bab1c21c_31194cuda3std3__45__cpo4cendE
	.align		8
        /*0030*/ 	.dword	_ZN39_INTERNAL_d1fb9d38_4_k_cu_bab1c21c_31194cuda3std3__441_GLOBAL__N__d1fb9d38_4_k_cu_bab1c21c_31196ignoreE
	.align		8
        /*0038*/ 	.dword	_ZN39_INTERNAL_d1fb9d38_4_k_cu_bab1c21c_31194cuda3std3__419piecewise_constructE
	.align		8
        /*0040*/ 	.dword	_ZN39_INTERNAL_d1fb9d38_4_k_cu_bab1c21c_31194cuda3std3__48in_placeE
	.align		8
        /*0048*/ 	.dword	_ZN39_INTERNAL_d1fb9d38_4_k_cu_bab1c21c_31194cuda3std6ranges3__45__cpo4swapE
	.align		8
        /*0050*/ 	.dword	_ZN39_INTERNAL_d1fb9d38_4_k_cu_bab1c21c_31194cuda3std6ranges3__45__cpo9iter_moveE
	.align		8
        /*0058*/ 	.dword	_ZN39_INTERNAL_d1fb9d38_4_k_cu_bab1c21c_31194cute7productE
	.align		8
        /*0060*/ 	.dword	_ZN39_INTERNAL_d1fb9d38_4_k_cu_bab1c21c_31194cute1_E
	.align		8
        /*0068*/ 	.dword	$str$22
	.align		8
        /*0070*/ 	.dword	$str$23


//--------------------- .text._ZN7cutlass13device_kernelINS_4gemm6kernel13GemmUniversalIN4cute5tupleIJiiiiEEENS1_10collective13CollectiveMmaINS1_34MainloopSm90TmaGmmaWarpSpecializedILi16ENS5_IJNS4_1CILi1EEESB_SB_EEENS1_35KernelTmaWarpSpecializedCooperativeEEENS5_IJNSA_ILi384EEENSA_ILi64EEENSA_ILi16EEEEEENS_10bfloat16_tENS5_IJlSB_lEEESJ_SK_NS4_8TiledMMAINS4_8MMA_AtomIJNS4_4SM904GMMA27MMA_64x64x16_F32BF16BF16_SSILNSO_5MajorE0ELSQ_0ELNSO_7ScaleInE1ELSR_1EEEEEENS4_6LayoutINS5_IJNSA_ILi2EEESB_SB_EEENS5_IJSB_NSA_ILi0EEESX_EEEEENS5_IJNS4_10UnderscoreES10_S10_EEEEENS4_13SM90_TMA_LOADENS4_14ComposedLayoutINS4_7SwizzleILi1ELi4ELi3EEENS4_18smem_ptr_flag_bitsILi16EEENSU_INS5_IJNSA_ILi8EEESH_EEENS5_IJSH_SB_EEEEEEEvNS4_8identityES13_S1D_vS1E_EENS_8epilogue10collective6detail29Sm90TmaWarpSpecializedAdapterINS1H_15DefaultEpilogueISJ_SK_SK_NS1G_6thread17LinearCombinationISJ_Li1EffLNS1L_9ScaleType4KindE0ELNS_15FloatRoundStyleE2ESJ_EENS1_15EpilogueDefaultEEEEEvvEEEEvNT_6ParamsE --------------------------
	.section	.text._ZN7cutlass13device_kernelINS_4gemm6kernel13GemmUniversalIN4cute5tupleIJiiiiEEENS1_10collective13CollectiveMmaINS1_34MainloopSm90TmaGmmaWarpSpecializedILi16ENS5_IJNS4_1CILi1EEESB_SB_EEENS1_35KernelTmaWarpSpecializedCooperativeEEENS5_IJNSA_ILi384EEENSA_ILi64EEENSA_ILi16EEEEEENS_10bfloat16_tENS5_IJlSB_lEEESJ_SK_NS4_8TiledMMAINS4_8MMA_AtomIJNS4_4SM904GMMA27MMA_64x64x16_F32BF16BF16_SSILNSO_5MajorE0ELSQ_0ELNSO_7ScaleInE1ELSR_1EEEEEENS4_6LayoutINS5_IJNSA_ILi2EEESB_SB_EEENS5_IJSB_NSA_ILi0EEESX_EEEEENS5_IJNS4_10UnderscoreES10_S10_EEEEENS4_13SM90_TMA_LOADENS4_14ComposedLayoutINS4_7SwizzleILi1ELi4ELi3EEENS4_18smem_ptr_flag_bitsILi16EEENSU_INS5_IJNSA_ILi8EEESH_EEENS5_IJSH_SB_EEEEEEEvNS4_8identityES13_S1D_vS1E_EENS_8epilogue10collective6detail29Sm90TmaWarpSpecializedAdapterINS1H_15DefaultEpilogueISJ_SK_SK_NS1G_6thread17LinearCombinationISJ_Li1EffLNS1L_9ScaleType4KindE0ELNS_15FloatRoundStyleE2ESJ_EENS1_15EpilogueDefaultEEEEEvvEEEEvNT_6ParamsE,"ax",@progbits
	.align	128
.text._ZN7cutlass13device_kernelINS_4gemm6kernel13GemmUniversalIN4cute5tupleIJiiiiEEENS1_10collective13CollectiveMmaINS1_34MainloopSm90TmaGmmaWarpSpecializedILi16ENS5_IJNS4_1CILi1EEESB_SB_EEENS1_35KernelTmaWarpSpecializedCooperativeEEENS5_IJNSA_ILi384EEENSA_ILi64EEENSA_ILi16EEEEEENS_10bfloat16_tENS5_IJlSB_lEEESJ_SK_NS4_8TiledMMAINS4_8MMA_AtomIJNS4_4SM904GMMA27MMA_64x64x16_F32BF16BF16_SSILNSO_5MajorE0ELSQ_0ELNSO_7ScaleInE1ELSR_1EEEEEENS4_6LayoutINS5_IJNSA_ILi2EEESB_SB_EEENS5_IJSB_NSA_ILi0EEESX_EEEEENS5_IJNS4_10UnderscoreES10_S10_EEEEENS4_13SM90_TMA_LOADENS4_14ComposedLayoutINS4_7SwizzleILi1ELi4ELi3EEENS4_18smem_ptr_flag_bitsILi16EEENSU_INS5_IJNSA_ILi8EEESH_EEENS5_IJSH_SB_EEEEEEEvNS4_8identityES13_S1D_vS1E_EENS_8epilogue10collective6detail29Sm90TmaWarpSpecializedAdapterINS1H_15DefaultEpilogueISJ_SK_SK_NS1G_6thread17LinearCombinationISJ_Li1EffLNS1L_9ScaleType4KindE0ELNS_15FloatRoundStyleE2ESJ_EENS1_15EpilogueDefaultEEEEEvvEEEEvNT_6ParamsE:
        .type           _ZN7cutlass13device_kernelINS_4gemm6kernel13GemmUniversalIN4cute5tupleIJiiiiEEENS1_10collective13CollectiveMmaINS1_34MainloopSm90TmaGmmaWarpSpecializedILi16ENS5_IJNS4_1CILi1EEESB_SB_EEENS1_35KernelTmaWarpSpecializedCooperativeEEENS5_IJNSA_ILi384EEENSA_ILi64EEENSA_ILi16EEEEEENS_10bfloat16_tENS5_IJlSB_lEEESJ_SK_NS4_8TiledMMAINS4_8MMA_AtomIJNS4_4SM904GMMA27MMA_64x64x16_F32BF16BF16_SSILNSO_5MajorE0ELSQ_0ELNSO_7ScaleInE1ELSR_1EEEEEENS4_6LayoutINS5_IJNSA_ILi2EEESB_SB_EEENS5_IJSB_NSA_ILi0EEESX_EEEEENS5_IJNS4_10UnderscoreES10_S10_EEEEENS4_13SM90_TMA_LOADENS4_14ComposedLayoutINS4_7SwizzleILi1ELi4ELi3EEENS4_18smem_ptr_flag_bitsILi16EEENSU_INS5_IJNSA_ILi8EEESH_EEENS5_IJSH_SB_EEEEEEEvNS4_8identityES13_S1D_vS1E_EENS_8epilogue10collective6detail29Sm90TmaWarpSpecializedAdapterINS1H_15DefaultEpilogueISJ_SK_SK_NS1G_6thread17LinearCombinationISJ_Li1EffLNS1L_9ScaleType4KindE0ELNS_15FloatRoundStyleE2ESJ_EENS1_15EpilogueDefaultEEEEEvvEEEEvNT_6ParamsE,@function
        .size           _ZN7cutlass13device_kernelINS_4gemm6kernel13GemmUniversalIN4cute5tupleIJiiiiEEENS1_10collective13CollectiveMmaINS1_34MainloopSm90TmaGmmaWarpSpecializedILi16ENS5_IJNS4_1CILi1EEESB_SB_EEENS1_35KernelTmaWarpSpecializedCooperativeEEENS5_IJNSA_ILi384EEENSA_ILi64EEENSA_ILi16EEEEEENS_10bfloat16_tENS5_IJlSB_lEEESJ_SK_NS4_8TiledMMAINS4_8MMA_AtomIJNS4_4SM904GMMA27MMA_64x64x16_F32BF16BF16_SSILNSO_5MajorE0ELSQ_0ELNSO_7ScaleInE1ELSR_1EEEEEENS4_6LayoutINS5_IJNSA_ILi2EEESB_SB_EEENS5_IJSB_NSA_ILi0EEESX_EEEEENS5_IJNS4_10UnderscoreES10_S10_EEEEENS4_13SM90_TMA_LOADENS4_14ComposedLayoutINS4_7SwizzleILi1ELi4ELi3EEENS4_18smem_ptr_flag_bitsILi16EEENSU_INS5_IJNSA_ILi8EEESH_EEENS5_IJSH_SB_EEEEEEEvNS4_8identityES13_S1D_vS1E_EENS_8epilogue10collective6detail29Sm90TmaWarpSpecializedAdapterINS1H_15DefaultEpilogueISJ_SK_SK_NS1G_6thread17LinearCombinationISJ_Li1EffLNS1L_9ScaleType4KindE0ELNS_15FloatRoundStyleE2ESJ_EENS1_15EpilogueDefaultEEEEEvvEEEEvNT_6ParamsE,(.L_x_251 - _ZN7cutlass13device_kernelINS_4gemm6kernel13GemmUniversalIN4cute5tupleIJiiiiEEENS1_10collective13CollectiveMmaINS1_34MainloopSm90TmaGmmaWarpSpecializedILi16ENS5_IJNS4_1CILi1EEESB_SB_EEENS1_35KernelTmaWarpSpecializedCooperativeEEENS5_IJNSA_ILi384EEENSA_ILi64EEENSA_ILi16EEEEEENS_10bfloat16_tENS5_IJlSB_lEEESJ_SK_NS4_8TiledMMAINS4_8MMA_AtomIJNS4_4SM904GMMA27MMA_64x64x16_F32BF16BF16_SSILNSO_5MajorE0ELSQ_0ELNSO_7ScaleInE1ELSR_1EEEEEENS4_6LayoutINS5_IJNSA_ILi2EEESB_SB_EEENS5_IJSB_NSA_ILi0EEESX_EEEEENS5_IJNS4_10UnderscoreES10_S10_EEEEENS4_13SM90_TMA_LOADENS4_14ComposedLayoutINS4_7SwizzleILi1ELi4ELi3EEENS4_18smem_ptr_flag_bitsILi16EEENSU_INS5_IJNSA_ILi8EEESH_EEENS5_IJSH_SB_EEEEEEEvNS4_8identityES13_S1D_vS1E_EENS_8epilogue10collective6detail29Sm90TmaWarpSpecializedAdapterINS1H_15DefaultEpilogueISJ_SK_SK_NS1G_6thread17LinearCombinationISJ_Li1EffLNS1L_9ScaleType4KindE0ELNS_15FloatRoundStyleE2ESJ_EENS1_15EpilogueDefaultEEEEEvvEEEEvNT_6ParamsE)
        .other          _ZN7cutlass13device_kernelINS_4gemm6kernel13GemmUniversalIN4cute5tupleIJiiiiEEENS1_10collective13CollectiveMmaINS1_34MainloopSm90TmaGmmaWarpSpecializedILi16ENS5_IJNS4_1CILi1EEESB_SB_EEENS1_35KernelTmaWarpSpecializedCooperativeEEENS5_IJNSA_ILi384EEENSA_ILi64EEENSA_ILi16EEEEEENS_10bfloat16_tENS5_IJlSB_lEEESJ_SK_NS4_8TiledMMAINS4_8MMA_AtomIJNS4_4SM904GMMA27MMA_64x64x16_F32BF16BF16_SSILNSO_5MajorE0ELSQ_0ELNSO_7ScaleInE1ELSR_1EEEEEENS4_6LayoutINS5_IJNSA_ILi2EEESB_SB_EEENS5_IJSB_NSA_ILi0EEESX_EEEEENS5_IJNS4_10UnderscoreES10_S10_EEEEENS4_13SM90_TMA_LOADENS4_14ComposedLayoutINS4_7SwizzleILi1ELi4ELi3EEENS4_18smem_ptr_flag_bitsILi16EEENSU_INS5_IJNSA_ILi8EEESH_EEENS5_IJSH_SB_EEEEEEEvNS4_8identityES13_S1D_vS1E_EENS_8epilogue10collective6detail29Sm90TmaWarpSpecializedAdapterINS1H_15DefaultEpilogueISJ_SK_SK_NS1G_6thread17LinearCombinationISJ_Li1EffLNS1L_9ScaleType4KindE0ELNS_15FloatRoundStyleE2ESJ_EENS1_15EpilogueDefaultEEEEEvvEEEEvNT_6ParamsE,@"STO_CUDA_ENTRY STV_DEFAULT"
_ZN7cutlass13device_kernelINS_4gemm6kernel13GemmUniversalIN4cute5tupleIJiiiiEEENS1_10collective13CollectiveMmaINS1_34MainloopSm90TmaGmmaWarpSpecializedILi16ENS5_IJNS4_1CILi1EEESB_SB_EEENS1_35KernelTmaWarpSpecializedCooperativeEEENS5_IJNSA_ILi384EEENSA_ILi64EEENSA_ILi16EEEEEENS_10bfloat16_tENS5_IJlSB_lEEESJ_SK_NS4_8TiledMMAINS4_8MMA_AtomIJNS4_4SM904GMMA27MMA_64x64x16_F32BF16BF16_SSILNSO_5MajorE0ELSQ_0ELNSO_7ScaleInE1ELSR_1EEEEEENS4_6LayoutINS5_IJNSA_ILi2EEESB_SB_EEENS5_IJSB_NSA_ILi0EEESX_EEEEENS5_IJNS4_10UnderscoreES10_S10_EEEEENS4_13SM90_TMA_LOADENS4_14ComposedLayoutINS4_7SwizzleILi1ELi4ELi3EEENS4_18smem_ptr_flag_bitsILi16EEENSU_INS5_IJNSA_ILi8EEESH_EEENS5_IJSH_SB_EEEEEEEvNS4_8identityES13_S1D_vS1E_EENS_8epilogue10collective6detail29Sm90TmaWarpSpecializedAdapterINS1H_15DefaultEpilogueISJ_SK_SK_NS1G_6thread17LinearCombinationISJ_Li1EffLNS1L_9ScaleType4KindE0ELNS_15FloatRoundStyleE2ESJ_EENS1_15EpilogueDefaultEEEEEvvEEEEvNT_6ParamsE:
[----:B------:R-:W0:Y:S01]  /*0000*/  LDC R1, c[0x0][0x28] ;  /* 0x00000a00ff017b82 */ /* 0x000e220000000800 */
[----:B------:R-:W1:Y:S01]  /*0010*/  S2R R18, SR_TID.X ;  /* 0x0000000000127919 */ /* 0x000e620000002100 */
[----:B------:R-:W-:Y:S01]  /*0020*/  ELECT P0, URZ, PT ;  /* 0x00000000003f782f */ /* 0x000fe20003800000 */
[----:B------:R-:W-:Y:S01]  /*0030*/  BSSY B0, `(.L_x_0) ;  /* 0x000000f000007945 */ /* 0x000fe20003800000 */
[--C-:B-1----:R-:W-:Y:S02]  /*0040*/  SHF.R.U32.HI R0, RZ, 0x5, R18.reuse ;  /* 0x00000005ff007819 */ /* 0x102fe40000011612 */
[----:B------:R-:W-:-:S03]  /*0050*/  SHF.R.U32.HI R22, RZ, 0x7, R18 ;  /* 0x00000007ff167819 */ /* 0x000fc60000011612 */
[----:B------:R-:W1:Y:S04]  /*0060*/  SHFL.IDX PT, R5, R0, RZ, 0x1f ;  /* 0x00001fff00057589 */ /* 0x000e6800000e0000 */
[----:B------:R2:W3:Y:S01]  /*0070*/  SHFL.IDX PT, R8, R22, RZ, 0x1f ;  /* 0x00001fff16087589 */ /* 0x0004e200000e0000 */
[----:B-1----:R-:W-:-:S13]  /*0080*/  ISETP.NE.OR P0, PT, R5, RZ, !P0 ;  /* 0x000000ff0500720c */ /* 0x002fda0004705670 */
[----:B0-23--:R-:W-:Y:S05]  /*0090*/  @P0 BRA `(.L_x_1) ;  /* 0x0000000000200947 */ /* 0x00dfea0003800000 */
[----:B------:R-:W-:Y:S02]  /*00a0*/  ULDC.64 UR4, c[0x0][0x198] ;  /* 0x0000660000047ab9 */ /* 0x000fe40000000a00 */
[----:B------:R-:W-:Y:S02]  /*00b0*/  UIADD3 UR6, UP0, UR4, 0xf0, URZ ;  /* 0x000000f004067890 */ /* 0x000fe4000ff1e03f */
[----:B------:R-:W-:Y:S02]  /*00c0*/  UIADD3 UR4, UP1, UR4, 0x1f0, URZ ;  /* 0x000001f004047890 */ /* 0x000fe4000ff3e03f */
[----:B------:R-:W-:Y:S02]  /*00d0*/  UIADD3.X UR7, URZ, UR5, URZ, UP0, !UPT ;  /* 0x000000053f077290 */ /* 0x000fe400087fe43f */
[----:B------:R-:W-:-:S07]  /*00e0*/  UIADD3.X UR5, URZ, UR5, URZ, UP1, !UPT ;  /* 0x000000053f057290 */ /* 0x000fce0008ffe43f */
[----:B------:R0:W-:Y:S02]  /*00f0*/  UTMACCTL.PF [UR6] ;  /* 0x00000000060079b9 */ /* 0x0001e40008040000 */
[----:B------:R0:W-:Y:S02]  /*0100*/  UTMACCTL.PF [UR4] ;  /* 0x00000000040079b9 */ /* 0x0001e40008040000 */
[----:B0-----:R-:W-:Y:S01]  /*0110*/  NOP ;  /* 0x0000000000007918 */ /* 0x001fe20000000000 */
.L_x_1:
[----:B------:R-:W-:Y:S05]  /*0120*/  BSYNC B0 ;  /* 0x0000000000007941 */ /* 0x000fea0003800000 */
.L_x_0:
[----:B------:R-:W0:Y:S02]  /*0130*/  SHFL.IDX PT, R2, R0, RZ, 0x1f ;  /* 0x00001fff00027589 */ /* 0x000e2400000e0000 */
[----:B0-----:R-:W-:-:S13]  /*0140*/  ISETP.NE.AND P0, PT, R2, RZ, PT ;  /* 0x000000ff0200720c */ /* 0x001fda0003f05270 */
[----:B------:R-:W-:Y:S05]  /*0150*/  @P0 BRA `(.L_x_2) ;  /* 0x0000000000c40947 */ /* 0x000fea0003800000 */
[----:B------:R-:W-:Y:S01]  /*0160*/  ELECT P0, URZ, PT ;  /* 0x00000000003f782f */ /* 0x000fe20003800000 */
[----:B------:R-:W-:-:S12]  /*0170*/  BSSY B0, `(.L_x_2) ;  /* 0x000002f000007945 */ /* 0x000fd80003800000 */
[----:B------:R-:W-:Y:S05]  /*0180*/  @!P0 BRA `(.L_x_3) ;  /* 0x0000000000b48947 */ /* 0x000fea0003800000 */
[----:B------:R-:W0:Y:S01]  /*0190*/  S2UR UR8, SR_CgaCtaId ;  /* 0x00000000000879c3 */ /* 0x000e220000008800 */
[----:B------:R-:W-:Y:S01]  /*01a0*/  UMOV UR4, 0x400 ;  /* 0x0000040000047882 */ /* 0x000fe20000000000 */
[----:B------:R-:W-:Y:S01]  /*01b0*/  UMOV UR5, 0x1 ;  /* 0x0000000100057882 */ /* 0x000fe20000000000 */
[----:B------:R-:W-:Y:S02]  /*01c0*/  UMOV UR6, 0x100 ;  /* 0x0000010000067882 */ /* 0x000fe40000000000 */
[----:B------:R-:W-:-:S04]  /*01d0*/  UIADD3 UR6, -UR6, 0x100000, URZ ;  /* 0x0010000006067890 */ /* 0x000fc8000fffe13f */
[----:B------:R-:W-:Y:S02]  /*01e0*/  USHF.L.U32 UR7, UR6, 0xb, URZ ;  /* 0x0000000b06077899 */ /* 0x000fe4000800063f */
[----:B------:R-:W-:Y:S02]  /*01f0*/  USHF.L.U32 UR6, UR6, 0x1, URZ ;  /* 0x0000000106067899 */ /* 0x000fe4000800063f */
[----:B0-----:R-:W-:Y:S02]  /*0200*/  ULEA UR8, UR8, UR4, 0x18 ;  /* 0x0000000408087291 */ /* 0x001fe4000f8ec03f */
[----:B------:R-:W-:-:S04]  /*0210*/  UIADD3 UR4, -UR5, 0x100000, URZ ;  /* 0x0010000005047890 */ /* 0x000fc8000fffe13f */
[----:B------:R-:W-:Y:S02]  /*0220*/  USHF.L.U32 UR5, UR4, 0xb, URZ ;  /* 0x0000000b04057899 */ /* 0x000fe4000800063f */
[----:B------:R-:W-:Y:S01]  /*0230*/  USHF.L.U32 UR4, UR4, 0x1, URZ ;  /* 0x0000000104047899 */ /* 0x000fe2000800063f */
[----:B------:R-:W0:Y:S11]  /*0240*/  FENCE.VIEW.ASYNC.S ;  /* 0x00000000000073c6 */ /* 0x000e360000000000 */
[----:B0-----:R0:W1:Y:S01]  /*0250*/  SYNCS.EXCH.64 URZ, [UR8], UR4 ;  /* 0x00000004083f75b2 */ /* 0x0010620008000100 */
[----:B------:R0:W2:Y:S01]  /*0260*/  SYNCS.EXCH.64 URZ, [UR8+0x80], UR6 ;  /* 0x00008006083f75b2 */ /* 0x0000a20008000100 */
[----:B------:R0:W3:Y:S01]  /*0270*/  SYNCS.EXCH.64 URZ, [UR8+0x8], UR4 ;  /* 0x00000804083f75b2 */ /* 0x0000e20008000100 */
[----:B------:R0:W4:Y:S01]  /*0280*/  SYNCS.EXCH.64 URZ, [UR8+0x88], UR6 ;  /* 0x00008806083f75b2 */ /* 0x0001220008000100 */
[----:B------:R0:W0:Y:S01]  /*0290*/  SYNCS.EXCH.64 URZ, [UR8+0x10], UR4 ;  /* 0x00001004083f75b2 */ /* 0x0000220008000100 */
        /* <DEDUP_REMOVED lines=27> */
[----:B-1234-:R-:W-:Y:S01]  /*0450*/  NOP ;  /* 0x0000000000007918 */ /* 0x01efe20000000000 */
.L_x_3:
[----:B0-----:R-:W-:Y:S05]  /*0460*/  BSYNC B0 ;  /* 0x0000000000007941 */ /* 0x001fea0003800000 */
.L_x_2:
[----:B------:R-:W0:Y:S01]  /*0470*/  SHFL.IDX PT, R0, R0, RZ, 0x1f ;  /* 0x00001fff00007589 */ /* 0x000e2200000e0000 */
[----:B------:R-:W-:Y:S01]  /*0480*/  ELECT P0, URZ, PT ;  /* 0x00000000003f782f */ /* 0x000fe20003800000 */
[----:B------:R-:W1:Y:S01]  /*0490*/  LDC R2, c[0x0][0x65c] ;  /* 0x00019700ff027b82 */ /* 0x000e620000000800 */
[----:B------:R-:W-:Y:S01]  /*04a0*/  SHF.R.S32.HI R6, RZ, 0x1f, R5 ;  /* 0x0000001fff067819 */ /* 0x000fe20000011405 */
[----:B------:R-:W2:Y:S01]  /*04b0*/  S2R R3, SR_CTAID.Y ;  /* 0x0000000000037919 */ /* 0x000ea20000002600 */
[----:B------:R-:W-:Y:S01]  /*04c0*/  UMOV UR4, 0x20 ;  /* 0x0000002000047882 */ /* 0x000fe20000000000 */
[----:B------:R-:W-:Y:S01]  /*04d0*/  ISETP.NE.AND P2, PT, R8, RZ, PT ;  /* 0x000000ff0800720c */ /* 0x000fe20003f45270 */
[----:B------:R-:W-:Y:S01]  /*04e0*/  NOP ;  /* 0x0000000000007918 */ /* 0x000fe20000000000 */
[----:B------:R-:W3:Y:S01]  /*04f0*/  S2R R4, SR_CTAID.X ;  /* 0x0000000000047919 */ /* 0x000ee20000002500 */
[----:B------:R-:W-:Y:S01]  /*0500*/  LEA.HI R6, R6, R5, RZ, 0x2 ;  /* 0x0000000506067211 */ /* 0x000fe200078f10ff */
[----:B------:R-:W-:Y:S01]  /*0510*/  NOP ;  /* 0x0000000000007918 */ /* 0x000fe20000000000 */
[----:B0-----:R-:W-:-:S02]  /*0520*/  ISETP.NE.OR P0, PT, R0, RZ, !P0 ;  /* 0x000000ff0000720c */ /* 0x001fc40004705670 */
[----:B-1----:R-:W-:-:S04]  /*0530*/  ISETP.NE.AND P3, PT, R2, 0x1, PT ;  /* 0x000000010200780c */ /* 0x002fc80003f65270 */
[----:B------:R-:W-:Y:S02]  /*0540*/  P2R R0, PR, RZ, 0x8 ;  /* 0x00000008ff007803 */ /* 0x000fe40000000000 */
[----:B------:R-:W-:-:S05]  /*0550*/  LOP3.LUT R0, R6, 0xfffffffc, RZ, 0xc0, !PT ;  /* 0xfffffffc06007812 */ /* 0x000fca00078ec0ff */
[----:B------:R-:W-:Y:S01]  /*0560*/  VOTEU.ALL UP0, P0 ;  /* 0x00000000003f7886 */ /* 0x000fe20000000000 */
[----:B------:R-:W-:Y:S01]  /*0570*/  IMAD.IADD R0, R5, 0x1, -R0 ;  /* 0x0000000105007824 */ /* 0x000fe200078e0a00 */
[----:B------:R-:W3:Y:S01]  /*0580*/  @P3 LDC R17, c[0x0][0x10] ;  /* 0x00000400ff113b82 */ /* 0x000ee20000000800 */
[----:B------:R-:W-:Y:S01]  /*0590*/  VOTEU.ALL UP1, P0 ;  /* 0x00000000003f7886 */ /* 0x000fe20000020000 */
[----:B--2---:R-:W-:Y:S01]  /*05a0*/  @P3 IMAD.MOV.U32 R6, RZ, RZ, R3 ;  /* 0x000000ffff063224 */ /* 0x004fe200078e0003 */
[----:B------:R-:W-:Y:S01]  /*05b0*/  @!UP0 UMOV UR6, 0x400 ;  /* 0x0000040000068882 */ /* 0x000fe20000000000 */
[----:B------:R-:W-:-:S04]  /*05c0*/  @!UP0 UIADD3 UR4, -UR4, 0x100000, URZ ;  /* 0x0010000004048890 */ /* 0x000fc8000fffe13f */
[----:B------:R-:W-:Y:S02]  /*05d0*/  @!UP0 USHF.L.U32 UR5, UR4, 0xb, URZ ;  /* 0x0000000b04058899 */ /* 0x000fe4000800063f */
[----:B------:R-:W-:Y:S01]  /*05e0*/  @!UP0 USHF.L.U32 UR4, UR4, 0x1, URZ ;  /* 0x0000000104048899 */ /* 0x000fe2000800063f */
[----:B------:R-:W-:Y:S02]  /*05f0*/  @P3 IMAD.MOV.U32 R7, RZ, RZ, RZ ;  /* 0x000000ffff073224 */ /* 0x000fe400078e00ff */
[----:B------:R-:W-:Y:S01]  /*0600*/  IMAD.MOV.U32 R5, RZ, RZ, RZ ;  /* 0x000000ffff057224 */ /* 0x000fe200078e00ff */
[----:B------:R-:W0:Y:S01]  /*0610*/  @!UP0 S2UR UR7, SR_CgaCtaId ;  /* 0x00000000000789c3 */ /* 0x000e220000008800 */
[----:B------:R-:W-:-:S07]  /*0620*/  @P3 IMAD.MOV.U32 R11, RZ, RZ, RZ ;  /* 0x000000ffff0b3224 */ /* 0x000fce00078e00ff */
[----:B------:R-:W1:Y:S01]  /*0630*/  @!P3 LDC R9, c[0x0][0xc] ;  /* 0x00000300ff09bb82 */ /* 0x000e620000000800 */
[----:B---3--:R-:W-:-:S04]  /*0640*/  @P3 IMAD.WIDE.U32 R16, R4, R17, R6 ;  /* 0x0000001104103225 */ /* 0x008fc800078e0006 */
[----:B------:R-:W-:Y:S01]  /*0650*/  @P3 IMAD.IADD R17, R17, 0x1, R11 ;  /* 0x0000000111113824 */ /* 0x000fe200078e020b */
[----:B0-----:R-:W-:Y:S01]  /*0660*/  @!UP0 ULEA UR6, UR7, UR6, 0x18 ;  /* 0x0000000607068291 */ /* 0x001fe2000f8ec03f */
[----:B------:R-:W-:Y:S01]  /*0670*/  VOTEU.ALL UP0, P0 ;  /* 0x00000000003f7886 */ /* 0x000fe20000000000 */
[----:B------:R-:W-:-:S04]  /*0680*/  ISETP.NE.AND P0, PT, R0, 0x3, PT ;  /* 0x000000030000780c */ /* 0x000fc80003f05270 */
[----:B------:R-:W-:Y:S01]  /*0690*/  ISETP.EQ.OR P0, PT, R0, RZ, !P0 ;  /* 0x000000ff0000720c */ /* 0x000fe20004702670 */
[----:B-1----:R-:W-:-:S03]  /*06a0*/  @!P3 IMAD.WIDE.U32 R6, R9, R3, R4 ;  /* 0x000000030906b225 */ /* 0x002fc600078e0004 */
[C---:B------:R-:W-:Y:S01]  /*06b0*/  ISETP.EQ.AND P0, PT, R8.reuse, RZ, P0 ;  /* 0x000000ff0800720c */ /* 0x040fe20000702270 */
[----:B------:R-:W-:Y:S01]  /*06c0*/  VIADD R8, R8, 0xffffffff ;  /* 0xffffffff08087836 */ /* 0x000fe20000000000 */
[----:B------:R-:W0:Y:S02]  /*06d0*/  FENCE.VIEW.ASYNC.S ;  /* 0x00000000000073c6 */ /* 0x000e240000000000 */
[----:B0-----:R0:W1:Y:S01]  /*06e0*/  @!UP0 SYNCS.EXCH.64 URZ, [UR6+0x110], UR4 ;  /* 0x00011004063f85b2 */ /* 0x0010620008000100 */
[----:B------:R-:W-:Y:S01]  /*06f0*/  @!P3 IMAD.MOV.U32 R16, RZ, RZ, R6 ;  /* 0x000000ffff10b224 */ /* 0x000fe200078e0006 */
[----:B------:R-:W-:Y:S01]  /*0700*/  SEL R19, RZ, 0x1, !P0 ;  /* 0x00000001ff137807 */ /* 0x000fe20004000000 */
[----:B------:R-:W-:Y:S01]  /*0710*/  @!P3 IMAD.MOV.U32 R17, RZ, RZ, R7 ;  /* 0x000000ffff11b224 */ /* 0x000fe200078e0007 */
[----:B------:R-:W-:-:S04]  /*0720*/  ISETP.GE.U32.AND P1, PT, R8, 0x2, PT ;  /* 0x000000020800780c */ /* 0x000fc80003f26070 */
[----:B------:R-:W-:Y:S01]  /*0730*/  SEL R19, R19, 0x2, P1 ;  /* 0x0000000213137807 */ /* 0x000fe20000800000 */
[----:B------:R0:W1:Y:S01]  /*0740*/  @!UP1 SYNCS.EXCH.64 URZ, [UR6+0x118], UR4 ;  /* 0x00011804063f95b2 */ /* 0x0000620008000100 */
[----:B------:R-:W-:Y:S01]  /*0750*/  NOP ;  /* 0x0000000000007918 */ /* 0x000fe20000000000 */
[----:B-1----:R-:W-:Y:S06]  /*0760*/  BAR.SYNC.DEFER_BLOCKING 0x0 ;  /* 0x0000000000007b1d */ /* 0x002fec0000010000 */
[----:B------:R-:W-:Y:S05]  /*0770*/  @!P2 BRA `(.L_x_4) ;  /* 0x000000900020a947 */ /* 0x000fea0003800000 */
[----:B------:R-:W-:-:S13]  /*0780*/  ISETP.GT.U32.AND P0, PT, R8, 0x1, PT ;  /* 0x000000010800780c */ /* 0x000fda0003f04070 */
[----:B0-----:R-:W-:Y:S05]  /*0790*/  @P0 EXIT ;  /* 0x000000000000094d */ /* 0x001fea0003800000 */
[----:B------:R-:W-:Y:S01]  /*07a0*/  ULDC.64 UR4, c[0x0][0x650] ;  /* 0x0001940000047ab9 */ /* 0x000fe20000000a00 */
[----:B------:R-:W-:Y:S01]  /*07b0*/  PRMT R0, RZ, 0x7610, R0 ;  /* 0x00007610ff007816 */ /* 0x000fe20000000000 */
[----:B------:R-:W-:Y:S01]  /*07c0*/  IMAD.MOV.U32 R122, RZ, RZ, -0x1 ;  /* 0xffffffffff7a7424 */ /* 0x000fe200078e00ff */
[----:B------:R-:W-:Y:S01]  /*07d0*/  ISETP.GE.U32.AND P0, PT, R16, UR4, PT ;  /* 0x0000000410007c0c */ /* 0x000fe2000bf06070 */
[----:B------:R-:W-:Y:S02]  /*07e0*/  IMAD.MOV.U32 R123, RZ, RZ, -0x1 ;  /* 0xffffffffff7b7424 */ /* 0x000fe400078e00ff */
[----:B------:R-:W-:Y:S01]  /*07f0*/  IMAD.MOV.U32 R23, RZ, RZ, -0x1 ;  /* 0xffffffffff177424 */ /* 0x000fe200078e00ff */
[----:B------:R-:W-:-:S13]  /*0800*/  ISETP.GE.U32.AND.EX P0, PT, R17, UR5, PT, P0 ;  /* 0x0000000511007c0c */ /* 0x000fda000bf06100 */
[----:B------:R-:W-:Y:S05]  /*0810*/  @P0 BRA `(.L_x_5) ;  /* 0x0000000400540947 */ /* 0x000fea0003800000 */
[----:B------:R-:W0:Y:S01]  /*0820*/  LDC.64 R14, c[0x0][0x628] ;  /* 0x00018a00ff0e7b82 */ /* 0x000e220000000a00 */
[----:B------:R-:W-:Y:S02]  /*0830*/  IMAD.MOV.U32 R6, RZ, RZ, R16 ;  /* 0x000000ffff067224 */ /* 0x000fe400078e0010 */
[----:B------:R-:W-:-:S05]  /*0840*/  IMAD.MOV.U32 R7, RZ, RZ, R17 ;  /* 0x000000ffff077224 */ /* 0x000fca00078e0011 */
[----:B------:R-:W1:Y:S08]  /*0850*/  LDC R0, c[0x0][0x630] ;  /* 0x00018c00ff007b82 */ /* 0x000e700000000800 */
[----:B------:R-:W2:Y:S01]  /*0860*/  LDC.64 R20, c[0x0][0x620] ;  /* 0x00018800ff147b82 */ /* 0x000ea20000000a00 */
[----:B0-----:R-:W-:-:S04]  /*0870*/  ISETP.NE.U32.AND P0, PT, R14, RZ, PT ;  /* 0x000000ff0e00720c */ /* 0x001fc80003f05070 */
[----:B------:R-:W-:-:S13]  /*0880*/  ISETP.NE.AND.EX P0, PT, R15, RZ, PT, P0 ;  /* 0x000000ff0f00720c */ /* 0x000fda0003f05300 */
[----:B-12---:R-:W-:Y:S05]  /*0890*/  @!P0 BRA `(.L_x_6) ;  /* 0x0000000000288947 */ /* 0x006fea0003800000 */
[----:B------:R-:W0:Y:S02]  /*08a0*/  LDC R11, c[0x0][0x634] ;  /* 0x00018d00ff0b7b82 */ /* 0x000e240000000800 */
[----:B0-----:R-:W-:-:S05]  /*08b0*/  IADD3 R11, P0, R16, R11, RZ ;  /* 0x0000000b100b7210 */ /* 0x001fca0007f1e0ff */
[----:B------:R-:W-:-:S04]  /*08c0*/  IMAD.X R13, RZ, RZ, R17, P0 ;  /* 0x000000ffff0d7224 */ /* 0x000fc800000e0611 */
[----:B------:R-:W-:-:S04]  /*08d0*/  IMAD.WIDE.U32 R6, R13, R14, RZ ;  /* 0x0000000e0d067225 */ /* 0x000fc800078e00ff */
[----:B------:R-:W-:-:S04]  /*08e0*/  IMAD.WIDE.U32 R8, P0, R11, R15, R6 ;  /* 0x0000000f0b087225 */ /* 0x000fc80007800006 */
[----:B------:R-:W-:-:S04]  /*08f0*/  IMAD.WIDE.U32 R6, R11, R14, RZ ;  /* 0x0000000e0b067225 */ /* 0x000fc800078e00ff */
[----:B------:R-:W-:Y:S01]  /*0900*/  IMAD.X R11, RZ, RZ, RZ, P0 ;  /* 0x000000ffff0b7224 */ /* 0x000fe200000e06ff */
[----:B------:R-:W-:Y:S01]  /*0910*/  IADD3 RZ, P0, R7, R8, RZ ;  /* 0x0000000807ff7210 */ /* 0x000fe20007f1e0ff */
[----:B------:R-:W-:-:S04]  /*0920*/  IMAD.MOV.U32 R10, RZ, RZ, R9 ;  /* 0x000000ffff0a7224 */ /* 0x000fc800078e0009 */
[----:B------:R-:W-:-:S08]  /*0930*/  IMAD.WIDE.U32.X R6, R13, R15, R10, P0 ;  /* 0x0000000f0d067225 */ /* 0x000fd000000e040a */
.L_x_6:
[-CC-:B------:R-:W-:Y:S01]  /*0940*/  SHF.R.U64 R23, R6, R0.reuse, R7.reuse ;  /* 0x0000000006177219 */ /* 0x180fe20000001207 */
[----:B------:R-:W0:Y:S01]  /*0950*/  LDC R10, c[0x0][0x618] ;  /* 0x00018600ff0a7b82 */ /* 0x000e220000000800 */
[----:B------:R-:W-:Y:S01]  /*0960*/  SHF.R.U32.HI R5, RZ, R0, R7 ;  /* 0x00000000ff057219 */ /* 0x000fe20000011607 */
[----:B------:R-:W-:Y:S01]  /*0970*/  ULDC UR4, c[0x0][0x150] ;  /* 0x0000540000047ab9 */ /* 0x000fe20000000800 */
[----:B------:R-:W-:Y:S02]  /*0980*/  IADD3 R9, P0, RZ, -R23, RZ ;  /* 0x80000017ff097210 */ /* 0x000fe40007f1e0ff */
[----:B------:R-:W-:-:S03]  /*0990*/  I2FP.F32.U32 R0, R4 ;  /* 0x0000000400007245 */ /* 0x000fc60000201000 */
[----:B------:R-:W1:Y:S01]  /*09a0*/  LDC.64 R28, c[0x0][0x640] ;  /* 0x00019000ff1c7b82 */ /* 0x000e620000000a00 */
[----:B------:R-:W-:Y:S02]  /*09b0*/  IMAD.X R11, RZ, RZ, ~R5, P0 ;  /* 0x000000ffff0b7224 */ /* 0x000fe400000e0e05 */
[----:B------:R-:W-:Y:S01]  /*09c0*/  FMUL R0, R0, UR4 ;  /* 0x0000000400007c20 */ /* 0x000fe20008400000 */
[----:B------:R-:W-:Y:S01]  /*09d0*/  IMAD.WIDE.U32 R6, R9, R20, R16 ;  /* 0x0000001409067225 */ /* 0x000fe200078e0010 */
[----:B------:R-:W-:-:S03]  /*09e0*/  ULDC UR4, c[0x0][0x154] ;  /* 0x0000550000047ab9 */ /* 0x000fc60000000800 */
[----:B------:R-:W-:Y:S01]  /*09f0*/  IMAD R8, R11, R20, RZ ;  /* 0x000000140b087224 */ /* 0x000fe200078e02ff */
[----:B------:R-:W2:Y:S01]  /*0a00*/  LDC R5, c[0x0][0x144] ;  /* 0x00005100ff057b82 */ /* 0x000ea20000000800 */
[----:B------:R-:W3:Y:S02]  /*0a10*/  F2I.U32.TRUNC.NTZ R0, R0 ;  /* 0x0000000000007305 */ /* 0x000ee4000020f000 */
[----:B------:R-:W-:-:S04]  /*0a20*/  IMAD R9, R9, R21, R8 ;  /* 0x0000001509097224 */ /* 0x000fc800078e0208 */
[----:B------:R-:W-:Y:S01]  /*0a30*/  IMAD.IADD R7, R7, 0x1, R9 ;  /* 0x0000000107077824 */ /* 0x000fe200078e0209 */
[----:B------:R-:W4:Y:S01]  /*0a40*/  LDC R12, c[0x0][0x608] ;  /* 0x00018200ff0c7b82 */ /* 0x000f220000000800 */
[----:B------:R-:W-:-:S03]  /*0a50*/  IMAD.MOV.U32 R9, RZ, RZ, -0x1 ;  /* 0xffffffffff097424 */ /* 0x000fc600078e00ff */
[-CC-:B0-----:R-:W-:Y:S02]  /*0a60*/  SHF.R.U64 R20, R6, R10.reuse, R7.reuse ;  /* 0x0000000a06147219 */ /* 0x181fe40000001207 */
[----:B------:R-:W-:Y:S02]  /*0a70*/  I2FP.F32.U32 R6, R3 ;  /* 0x0000000300067245 */ /* 0x000fe40000201000 */
[----:B------:R-:W0:Y:S01]  /*0a80*/  LDC R26, c[0x0][0x658] ;  /* 0x00019600ff1a7b82 */ /* 0x000e220000000800 */
[----:B-1----:R-:W-:Y:S01]  /*0a90*/  ISETP.NE.U32.AND P0, PT, R28, RZ, PT ;  /* 0x000000ff1c00720c */ /* 0x002fe20003f05070 */
[----:B---3--:R-:W-:Y:S01]  /*0aa0*/  IMAD.MOV R8, RZ, RZ, -R0 ;  /* 0x000000ffff087224 */ /* 0x008fe200078e0a00 */
[----:B------:R-:W-:Y:S01]  /*0ab0*/  SHF.R.U32.HI R7, RZ, R10, R7 ;  /* 0x0000000aff077219 */ /* 0x000fe20000011607 */
[----:B------:R-:W-:Y:S01]  /*0ac0*/  FMUL R6, R6, UR4 ;  /* 0x0000000406067c20 */ /* 0x000fe20008400000 */
[----:B------:R-:W-:-:S03]  /*0ad0*/  ISETP.NE.AND.EX P0, PT, R29, RZ, PT, P0 ;  /* 0x000000ff1d00720c */ /* 0x000fc60003f05300 */
[----:B------:R-:W1:Y:S01]  /*0ae0*/  LDC R14, c[0x0][0x148] ;  /* 0x00005200ff0e7b82 */ /* 0x000e620000000800 */
[----:B--2---:R-:W-:-:S07]  /*0af0*/  IMAD R0, R5, R8, R4 ;  /* 0x0000000805007224 */ /* 0x004fce00078e0204 */
[----:B------:R-:W2:Y:S01]  /*0b00*/  LDC R24, c[0x0][0x600] ;  /* 0x00018000ff187b82 */ /* 0x000ea20000000800 */
[-CC-:B----4-:R-:W-:Y:S02]  /*0b10*/  SHF.R.U64 R30, R20, R12.reuse, R7.reuse ;  /* 0x0000000c141e7219 */ /* 0x190fe40000001207 */
[----:B------:R-:W-:Y:S01]  /*0b20*/  SHF.R.U32.HI R5, RZ, R12, R7 ;  /* 0x0000000cff057219 */ /* 0x000fe20000011607 */
[----:B------:R-:W-:Y:S01]  /*0b30*/  IMAD.MOV.U32 R7, RZ, RZ, 0x1 ;  /* 0x00000001ff077424 */ /* 0x000fe200078e00ff */
[----:B------:R3:W4:Y:S03]  /*0b40*/  F2I.U32.TRUNC.NTZ R12, R6 ;  /* 0x00000006000c7305 */ /* 0x000726000020f000 */
[----:B------:R-:W1:Y:S01]  /*0b50*/  LDC R15, c[0x0][0x648] ;  /* 0x00019200ff0f7b82 */ /* 0x000e620000000800 */
[-C--:B0-----:R-:W-:Y:S02]  /*0b60*/  SHF.L.U32 R4, R9, R26.reuse, RZ ;  /* 0x0000001a09047219 */ /* 0x081fe400000006ff */
[----:B------:R-:W-:-:S02]  /*0b70*/  SHF.R.U64 R32, R30, R26, R5 ;  /* 0x0000001a1e207219 */ /* 0x000fc40000001205 */
[----:B------:R-:W-:Y:S02]  /*0b80*/  LOP3.LUT R11, RZ, R4, RZ, 0x33, !PT ;  /* 0x00000004ff0b7212 */ /* 0x000fe400078e33ff */
[-C--:B------:R-:W-:Y:S01]  /*0b90*/  SHF.R.U32.HI R5, RZ, R26.reuse, R5 ;  /* 0x0000001aff057219 */ /* 0x080fe20000011605 */
[----:B------:R-:W0:Y:S01]  /*0ba0*/  LDC R21, c[0x0][0x638] ;  /* 0x00018e00ff157b82 */ /* 0x000e220000000800 */
[----:B------:R-:W-:Y:S01]  /*0bb0*/  SHF.L.U32 R10, R7, R26, RZ ;  /* 0x0000001a070a7219 */ /* 0x000fe200000006ff */
[----:B------:R-:W-:-:S06]  /*0bc0*/  IMAD.MOV.U32 R4, RZ, RZ, R32 ;  /* 0x000000ffff047224 */ /* 0x000fcc00078e0020 */
[----:B------:R-:W0:Y:S01]  /*0bd0*/  LDC R122, c[0x0][0x610] ;  /* 0x00018400ff7a7b82 */ /* 0x000e220000000800 */
[----:B---34-:R-:W-:Y:S05]  /*0be0*/  @!P0 BRA `(.L_x_7) ;  /* 0x0000000000288947 */ /* 0x018fea0003800000 */
[----:B------:R-:W3:Y:S02]  /*0bf0*/  LDC R9, c[0x0][0x64c] ;  /* 0x00019300ff097b82 */ /* 0x000ee40000000800 */
[----:B---3--:R-:W-:-:S05]  /*0c00*/  IADD3 R9, P0, R32, R9, RZ ;  /* 0x0000000920097210 */ /* 0x008fca0007f1e0ff */
        /* <DEDUP_REMOVED lines=8> */
.L_x_7:
[----:B-1----:R-:W-:Y:S01]  /*0c90*/  SHF.R.U64 R4, R4, R15, R5 ;  /* 0x0000000f04047219 */ /* 0x002fe20000001205 */
[----:B--2---:R-:W-:Y:S01]  /*0ca0*/  VIADD R5, R24, 0xffffffff ;  /* 0xffffffff18057836 */ /* 0x004fe20000000000 */
[----:B------:R-:W-:Y:S01]  /*0cb0*/  LOP3.LUT R11, R30, R11, RZ, 0xc0, !PT ;  /* 0x0000000b1e0b7212 */ /* 0x000fe200078ec0ff */
[----:B------:R-:W-:Y:S02]  /*0cc0*/  IMAD.MOV R12, RZ, RZ, -R12 ;  /* 0x000000ffff0c7224 */ /* 0x000fe400078e0a0c */
[----:B------:R-:W-:Y:S01]  /*0cd0*/  IMAD.MOV R6, RZ, RZ, -R4 ;  /* 0x000000ffff067224 */ /* 0x000fe200078e0a04 */
[----:B------:R-:W-:Y:S01]  /*0ce0*/  LOP3.LUT R5, R20, R5, RZ, 0xc0, !PT ;  /* 0x0000000514057212 */ /* 0x000fe200078ec0ff */
[----:B------:R-:W-:Y:S02]  /*0cf0*/  @P3 IMAD R0, R14, R12, R3 ;  /* 0x0000000c0e003224 */ /* 0x000fe400078e0203 */
[----:B------:R-:W-:Y:S02]  /*0d00*/  IMAD R11, R10, R4, R11 ;  /* 0x000000040a0b7224 */ /* 0x000fe400078e020b */
[----:B0-----:R-:W-:-:S02]  /*0d10*/  IMAD R3, R6, R21, R32 ;  /* 0x0000001506037224 */ /* 0x001fc400078e0220 */
[----:B------:R-:W-:Y:S02]  /*0d20*/  IMAD R122, R11, R122, R0 ;  /* 0x0000007a0b7a7224 */ /* 0x000fe400078e0200 */
[----:B------:R-:W-:Y:S02]  /*0d30*/  IMAD R3, R3, R24, R5 ;  /* 0x0000001803037224 */ /* 0x000fe400078e0205 */
[----:B------:R-:W-:-:S03]  /*0d40*/  IMAD.MOV.U32 R0, RZ, RZ, 0x1 ;  /* 0x00000001ff007424 */ /* 0x000fc600078e00ff */
[----:B------:R-:W-:Y:S02]  /*0d50*/  SEL R123, R3, R122, !P3 ;  /* 0x0000007a037b7207 */ /* 0x000fe40005800000 */
[----:B------:R-:W-:-:S07]  /*0d60*/  SEL R122, R122, R3, !P3 ;  /* 0x000000037a7a7207 */ /* 0x000fce0005800000 */
.L_x_5:
[----:B------:R-:W-:-:S08]  /*0d70*/  NOP ;  /* 0x0000000000007918 */ /* 0x000fd00000000000 */
[----:B------:R-:W0:Y:S02]  /*0d80*/  USETMAXREG.TRY_ALLOC.CTAPOOL UP0, 0xe8 ;  /* 0x000000e8000079c8 */ /* 0x000e240008000600 */
[----:B0-----:R-:W-:-:S13]  /*0d90*/  PLOP3.LUT P0, PT, PT, PT, UP0, 0x80, 0x0 ;  /* 0x000000000000781c */ /* 0x001fda0003f0f008 */
[----:B------:R-:W-:Y:S05]  /*0da0*/  @!P0 BRA `(.L_x_5) ;  /* 0xfffffffc00f08947 */ /* 0x000fea000383ffff */
[----:B------:R-:W-:Y:S01]  /*0db0*/  ULDC.64 UR4, c[0x0][0x598] ;  /* 0x0001660000047ab9 */ /* 0x000fe20000000a00 */
[----:B------:R-:W-:Y:S01]  /*0dc0*/  ULDC.64 UR36, c[0x0][0x208] ;  /* 0x0000820000247ab9 */ /* 0x000fe20000000a00 */
[----:B------:R-:W-:-:S04]  /*0dd0*/  ISETP.NE.U32.AND P0, PT, RZ, UR4, PT ;  /* 0x00000004ff007c0c */ /* 0x000fc8000bf05070 */
[----:B------:R-:W-:-:S13]  /*0de0*/  ISETP.NE.AND.EX P0, PT, RZ, UR5, PT, P0 ;  /* 0x00000005ff007c0c */ /* 0x000fda000bf05300 */
[----:B------:R-:W-:Y:S05]  /*0df0*/  @!P0 BRA `(.L_x_8) ;  /* 0x00000000001c8947 */ /* 0x000fea0003800000 */
[----:B------:R-:W0:Y:S02]  /*0e00*/  LDC.64 R4, c[0x0][0x598] ;  /* 0x00016600ff047b82 */ /* 0x000e240000000a00 */
[----:B0-----:R-:W2:Y:S02]  /*0e10*/  LDG.E.64 R4, desc[UR36][R4.64] ;  /* 0x0000002404047981 */ /* 0x001ea4000c1e1b00 */
[----:B--2---:R-:W-:-:S04]  /*0e20*/  ISETP.NE.U32.AND P0, PT, R4, RZ, PT ;  /* 0x000000ff0400720c */ /* 0x004fc80003f05070 */
[----:B------:R-:W-:-:S13]  /*0e30*/  ISETP.NE.AND.EX P0, PT, R5, RZ, PT, P0 ;  /* 0x000000ff0500720c */ /* 0x000fda0003f05300 */
[----:B------:R-:W-:Y:S05]  /*0e40*/  @!P0 BRA `(.L_x_8) ;  /* 0x0000000000088947 */ /* 0x000fea0003800000 */
[----:B------:R0:W5:Y:S01]  /*0e50*/  LD.E R120, desc[UR36][R4.64] ;  /* 0x0000002404787980 */ /* 0x000162000c101900 */
[----:B------:R-:W-:Y:S05]  /*0e60*/  BRA `(.L_x_9) ;  /* 0x0000000000247947 */ /* 0x000fea0003800000 */
.L_x_8:
[----:B------:R-:W-:Y:S02]  /*0e70*/  ULDC.64 UR4, c[0x0][0x588] ;  /* 0x0001620000047ab9 */ /* 0x000fe40000000a00 */
[----:B------:R-:W-:-:S04]  /*0e80*/  ISETP.NE.U32.AND P0, PT, RZ, UR4, PT ;  /* 0x00000004ff007c0c */ /* 0x000fc8000bf05070 */
[----:B------:R-:W-:-:S13]  /*0e90*/  ISETP.NE.AND.EX P0, PT, RZ, UR5, PT, P0 ;  /* 0x00000005ff007c0c */ /* 0x000fda000bf05300 */
[----:B------:R-:W-:Y:S05]  /*0ea0*/  @!P0 BRA `(.L_x_10) ;  /* 0x00000000000c8947 */ /* 0x000fea0003800000 */
[----:B------:R-:W0:Y:S02]  /*0eb0*/  LDC.64 R120, c[0x0][0x588] ;  /* 0x00016200ff787b82 */ /* 0x000e240000000a00 */
[----:B0-----:R1:W5:Y:S01]  /*0ec0*/  LDG.E R120, desc[UR36][R120.64] ;  /* 0x0000002478787981 */ /* 0x001362000c1e1900 */
[----:B------:R-:W-:Y:S05]  /*0ed0*/  BRA `(.L_x_9) ;  /* 0x0000000000087947 */ /* 0x000fea0003800000 */
.L_x_10:
[----:B------:R-:W-:Y:S02]  /*0ee0*/  ULDC UR4, c[0x0][0x580] ;  /* 0x0001600000047ab9 */ /* 0x000fe40000000800 */
[----:B------:R-:W-:-:S07]  /*0ef0*/  IMAD.U32 R120, RZ, RZ, UR4 ;  /* 0x00000004ff787e24 */ /* 0x000fce000f8e00ff */
.L_x_9:
[----:B------:R-:W-:Y:S02]  /*0f00*/  ULDC.64 UR4, c[0x0][0x5a0] ;  /* 0x0001680000047ab9 */ /* 0x000fe40000000a00 */
[----:B------:R-:W-:-:S04]  /*0f10*/  ISETP.NE.U32.AND P0, PT, RZ, UR4, PT ;  /* 0x00000004ff007c0c */ /* 0x000fc8000bf05070 */
[----:B------:R-:W-:-:S13]  /*0f20*/  ISETP.NE.AND.EX P0, PT, RZ, UR5, PT, P0 ;  /* 0x00000005ff007c0c */ /* 0x000fda000bf05300 */
[----:B------:R-:W-:Y:S05]  /*0f30*/  @!P0 BRA `(.L_x_11) ;  /* 0x00000000001c8947 */ /* 0x000fea0003800000 */
[----:B0-----:R-:W0:Y:S02]  /*0f40*/  LDC.64 R4, c[0x0][0x5a0] ;  /* 0x00016800ff047b82 */ /* 0x001e240000000a00 */
[----:B0-----:R-:W2:Y:S02]  /*0f50*/  LDG.E.64 R4, desc[UR36][R4.64] ;  /* 0x0000002404047981 */ /* 0x001ea4000c1e1b00 */
[----:B--2---:R-:W-:-:S04]  /*0f60*/  ISETP.NE.U32.AND P0, PT, R4, RZ, PT ;  /* 0x000000ff0400720c */ /* 0x004fc80003f05070 */
[----:B------:R-:W-:-:S13]  /*0f70*/  ISETP.NE.AND.EX P0, PT, R5, RZ, PT, P0 ;  /* 0x000000ff0500720c */ /* 0x000fda0003f05300 */
[----:B------:R-:W-:Y:S05]  /*0f80*/  @!P0 BRA `(.L_x_11) ;  /* 0x0000000000088947 */ /* 0x000fea0003800000 */
[----:B-1----:R0:W5:Y:S01]  /*0f90*/  LD.E R121, desc[UR36][R4.64] ;  /* 0x0000002404797980 */ /* 0x002162000c101900 */
[----:B------:R-:W-:Y:S05]  /*0fa0*/  BRA `(.L_x_12) ;  /* 0x0000000000247947 */ /* 0x000fea0003800000 */
.L_x_11:
[----:B------:R-:W-:Y:S02]  /*0fb0*/  ULDC.64 UR4, c[0x0][0x590] ;  /* 0x0001640000047ab9 */ /* 0x000fe40000000a00 */
[----:B------:R-:W-:-:S04]  /*0fc0*/  ISETP.NE.U32.AND P0, PT, RZ, UR4, PT ;  /* 0x00000004ff007c0c */ /* 0x000fc8000bf05070 */
[----:B------:R-:W-:-:S13]  /*0fd0*/  ISETP.NE.AND.EX P0, PT, RZ, UR5, PT, P0 ;  /* 0x00000005ff007c0c */ /* 0x000fda000bf05300 */
[----:B------:R-:W-:Y:S05]  /*0fe0*/  @!P0 BRA `(.L_x_13) ;  /* 0x00000000000c8947 */ /* 0x000fea0003800000 */
[----:B0-----:R-:W1:Y:S02]  /*0ff0*/  LDC.64 R4, c[0x0][0x590] ;  /* 0x00016400ff047b82 */ /* 0x001e640000000a00 */
[----:B-1----:R1:W5:Y:S01]  /*1000*/  LDG.E R121, desc[UR36][R4.64] ;  /* 0x0000002404797981 */ /* 0x002362000c1e1900 */
[----:B------:R-:W-:Y:S05]  /*1010*/  BRA `(.L_x_12) ;  /* 0x0000000000087947 */ /* 0x000fea0003800000 */
.L_x_13:
[----:B------:R-:W-:Y:S02]  /*1020*/  ULDC UR4, c[0x0][0x584] ;  /* 0x0001610000047ab9 */ /* 0x000fe40000000800 */
[----:B-1----:R-:W-:-:S07]  /*1030*/  IMAD.U32 R121, RZ, RZ, UR4 ;  /* 0x00000004ff797e24 */ /* 0x002fce000f8e00ff */
.L_x_12:
[----:B------:R-:W-:-:S13]  /*1040*/  LOP3.LUT P0, RZ, R0, 0xff, RZ, 0xc0, !PT ;  /* 0x000000ff00ff7812 */ /* 0x000fda000780c0ff */
[----:B------:R-:W-:Y:S05]  /*1050*/  @!P0 EXIT ;  /* 0x000000000000894d */ /* 0x000fea0003800000 */
[----:B------:R-:W-:Y:S01]  /*1060*/  ULDC UR4, c[0x0][0x28c] ;  /* 0x0000a30000047ab9 */ /* 0x000fe20000000800 */
[----:B------:R-:W-:Y:S01]  /*1070*/  LOP3.LUT R126, R19, 0x1, RZ, 0xfc, !PT ;  /* 0x00000001137e7812 */ /* 0x000fe200078efcff */
[----:B------:R-:W-:Y:S01]  /*1080*/  UIADD3 UR4, UR4, 0xf, URZ ;  /* 0x0000000f04047890 */ /* 0x000fe2000fffe03f */
[----:B------:R-:W-:Y:S01]  /*1090*/  UMOV UR38, URZ ;  /* 0x0000003f00267c82 */ /* 0x000fe20008000000 */
[----:B------:R-:W-:Y:S02]  /*10a0*/  UMOV UR39, URZ ;  /* 0x0000003f00277c82 */ /* 0x000fe40008000000 */
[----:B------:R-:W-:-:S04]  /*10b0*/  USHF.R.S32.HI UR5, URZ, 0x1f, UR4 ;  /* 0x0000001f3f057899 */ /* 0x000fc80008011404 */
[----:B------:R-:W-:-:S04]  /*10c0*/  ULEA.HI UR5, UR5, UR4, URZ, 0x4 ;  /* 0x0000000405057291 */ /* 0x000fc8000f8f203f */
[----:B------:R-:W-:-:S12]  /*10d0*/  USHF.R.S32.HI UR40, URZ, 0x4, UR5 ;  /* 0x000000043f287899 */ /* 0x000fd80008011405 */
.L_x_191:
[----:B------:R-:W-:Y:S01]  /*10e0*/  LOP3.LUT R0, R18, 0x80, RZ, 0xc0, !PT ;  /* 0x0000008012007812 */ /* 0x000fe200078ec0ff */
[----:B--2---:R-:W2:Y:S01]  /*10f0*/  S2UR UR6, SR_CgaCtaId ;  /* 0x00000000000679c3 */ /* 0x004ea20000008800 */
[----:B------:R-:W-:Y:S02]  /*1100*/  UMOV UR41, 0x400 ;  /* 0x0000040000297882 */ /* 0x000fe40000000000 */
[----:B------:R-:W-:-:S06]  /*1110*/  SHF.R.U32.HI R0, RZ, 0x7, R0 ;  /* 0x00000007ff007819 */ /* 0x000fcc0000011600 */
[----:B---3--:R-:W3:Y:S01]  /*1120*/  SHFL.IDX PT, R0, R0, RZ, 0x1f ;  /* 0x00001fff00007589 */ /* 0x008ee200000e0000 */
[----:B--2---:R-:W-:Y:S01]  /*1130*/  ULEA UR41, UR6, UR41, 0x18 ;  /* 0x0000002906297291 */ /* 0x004fe2000f8ec03f */
[----:B---3--:R-:W-:-:S13]  /*1140*/  R2UR UR4, R0 ;  /* 0x00000000000472ca */ /* 0x008fda00000e0000 */
[----:B------:R-:W-:-:S04]  /*1150*/  ULEA.HI UR5, UR4, UR4, URZ, 0x1 ;  /* 0x0000000404057291 */ /* 0x000fc8000f8f083f */
[----:B------:R-:W-:-:S04]  /*1160*/  ULOP3.LUT UR5, UR5, 0x1ffffe, URZ, 0xc0, !UPT ;  /* 0x001ffffe05057892 */ /* 0x000fc8000f8ec03f */
[----:B------:R-:W-:-:S03]  /*1170*/  UIADD3 UR5, UR4, -UR5, URZ ;  /* 0x8000000504057290 */ /* 0x000fc6000fffe03f */
[----:B------:R-:W-:Y:S01]  /*1180*/  ULDC UR4, c[0x0][0x28c] ;  /* 0x0000a30000047ab9 */ /* 0x000fe20000000800 */
[----:B------:R-:W-:Y:S01]  /*1190*/  ULEA UR5, UR5, UR41, 0xb ;  /* 0x0000002905057291 */ /* 0x000fe2000f8e583f */
[----:B------:R-:W-:-:S03]  /*11a0*/  ISETP.LT.AND P0, PT, RZ, UR4, PT ;  /* 0x00000004ff007c0c */ /* 0x000fc6000bf01270 */
[----:B------:R-:W-:-:S04]  /*11b0*/  UIADD3 UR5, UR5, 0x200, URZ ;  /* 0x0000020005057890 */ /* 0x000fc8000fffe03f */
[----:B------:R-:W-:-:S04]  /*11c0*/  USHF.R.U32.HI UR5, URZ, 0x4, UR5 ;  /* 0x000000043f057899 */ /* 0x000fc80008011605 */
[----:B------:R-:W-:Y:S02]  /*11d0*/  ULOP3.LUT UR42, UR5, 0x3fff, URZ, 0xc0, !UPT ;  /* 0x00003fff052a7892 */ /* 0x000fe4000f8ec03f */
[----:B-1---5:R-:W-:Y:S10]  /*11e0*/  @P0 BRA `(.L_x_14) ;  /* 0x0000000000400947 */ /* 0x022ff40003800000 */
[----:B------:R-:W-:Y:S01]  /*11f0*/  MOV R0, 0x0 ;  /* 0x0000000000007802 */ /* 0x000fe20000000f00 */
[----:B------:R-:W-:Y:S01]  /*1200*/  ULDC.64 UR4, c[0x4][0x68] ;  /* 0x01001a0000047ab9 */ /* 0x000fe20000000a00 */
[----:B------:R-:W-:Y:S01]  /*1210*/  ULDC.64 UR6, c[0x4][0x8] ;  /* 0x0100020000067ab9 */ /* 0x000fe20000000a00 */
[----:B01----:R-:W-:Y:S01]  /*1220*/  IMAD.U32 R4, RZ, RZ, UR4 ;  /* 0x00000004ff047e24 */ /* 0x003fe2000f8e00ff */
[----:B------:R0:W1:Y:S01]  /*1230*/  LDC.64 R14, c[0x4][R0] ;  /* 0x01000000000e7b82 */ /* 0x0000620000000a00 */
[----:B------:R-:W-:Y:S01]  /*1240*/  IMAD.U32 R5, RZ, RZ, UR5 ;  /* 0x00000005ff057e24 */ /* 0x000fe2000f8e00ff */
[----:B------:R-:W-:Y:S01]  /*1250*/  ULDC.64 UR4, c[0x4][0x70] ;  /* 0x01001c0000047ab9 */ /* 0x000fe20000000a00 */
[----:B------:R-:W-:Y:S02]  /*1260*/  IMAD.U32 R10, RZ, RZ, UR6 ;  /* 0x00000006ff0a7e24 */ /* 0x000fe4000f8e00ff */
[----:B------:R-:W-:Y:S02]  /*1270*/  IMAD.U32 R6, RZ, RZ, UR4 ;  /* 0x00000004ff067e24 */ /* 0x000fe4000f8e00ff */
[----:B------:R-:W-:-:S02]  /*1280*/  IMAD.U32 R7, RZ, RZ, UR5 ;  /* 0x00000005ff077e24 */ /* 0x000fc4000f8e00ff */
[----:B------:R-:W-:Y:S02]  /*1290*/  IMAD.U32 R11, RZ, RZ, UR7 ;  /* 0x00000007ff0b7e24 */ /* 0x000fe4000f8e00ff */
[----:B------:R-:W-:Y:S02]  /*12a0*/  IMAD.MOV.U32 R8, RZ, RZ, 0x1e1 ;  /* 0x000001e1ff087424 */ /* 0x000fe400078e00ff */
[----:B------:R-:W-:Y:S02]  /*12b0*/  IMAD.MOV.U32 R12, RZ, RZ, 0x1 ;  /* 0x00000001ff0c7424 */ /* 0x000fe400078e00ff */
[----:B0-----:R-:W-:-:S07]  /*12c0*/  IMAD.MOV.U32 R13, RZ, RZ, RZ ;  /* 0x000000ffff0d7224 */ /* 0x001fce00078e00ff */
[----:B------:R-:W-:-:S07]  /*12d0*/  LEPC R20, `(.L_x_14) ;  /* 0x000000001014794e */ /* 0x000fce0000000000 */
[----:B-1---5:R-:W-:Y:S05]  /*12e0*/  CALL.ABS.NOINC R14 ;  /* 0x000000000e007343 */ /* 0x022fea0003c00000 */
.L_x_14:
[----:B------:R-:W-:-:S13]  /*12f0*/  ISETP.NE.AND P0, PT, R126, 0x3, PT ;  /* 0x000000037e00780c */ /* 0x000fda0003f05270 */
[----:B------:R-:W-:Y:S05]  /*1300*/  @!P0 BRA `(.L_x_15) ;  /* 0x0000000000048947 */ /* 0x000fea0003800000 */
[----:B------:R-:W-:Y:S01]  /*1310*/  BPT.TRAP 0x1 ;  /* 0x000000040000795c */ /* 0x000fe20000300000 */
.L_x_15:
[----:B------:R-:W-:Y:S02]  /*1320*/  IMAD.U32 R3, RZ, RZ, UR39 ;  /* 0x00000027ff037e24 */ /* 0x000fe4000f8e00ff */
[----:B------:R-:W-:-:S03]  /*1330*/  IMAD.U32 R0, RZ, RZ, UR38 ;  /* 0x00000026ff007e24 */ /* 0x000fc6000f8e00ff */
[----:B------:R-:W-:Y:S02]  /*1340*/  LEA R3, R3, UR41, 0x3 ;  /* 0x0000002903037c11 */ /* 0x000fe4000f8e18ff */
[----:B------:R-:W-:-:S04]  /*1350*/  SHF.L.U32 R0, R0, 0x1f, RZ ;  /* 0x0000001f00007819 */ /* 0x000fc800000006ff */
[----:B------:R2:W3:Y:S01]  /*1360*/  SYNCS.PHASECHK.TRANS64.TRYWAIT P1, [R3+URZ], R0 ;  /* 0x00000000030075a7 */ /* 0x0004e2000802017f */
[----:B------:R-:W-:Y:S05]  /*1370*/  @!P0 BRA `(.L_x_16) ;  /* 0x0000000000048947 */ /* 0x000fea0003800000 */
[----:B------:R-:W-:Y:S01]  /*1380*/  BPT.TRAP 0x1 ;  /* 0x000000040000795c */ /* 0x000fe20000300000 */
.L_x_16:
[----:B---3--:R-:W-:Y:S05]  /*1390*/  @P1 BRA `(.L_x_17) ;  /* 0x0000000000081947 */ /* 0x008fea0003800000 */
[----:B------:R-:W3:Y:S02]  /*13a0*/  SYNCS.PHASECHK.TRANS64.TRYWAIT P1, [R3+URZ], R0 ;  /* 0x00000000030075a7 */ /* 0x000ee4000802017f */
[----:B---3--:R-:W-:Y:S05]  /*13b0*/  @!P1 BRA `(.L_x_18) ;  /* 0x000000a000509947 */ /* 0x008fea0003800000 */
.L_x_17:
[----:B------:R-:W-:-:S04]  /*13c0*/  UISETP.LT.AND UP0, UPT, UR40, 0x1, UPT ;  /* 0x000000012800788c */ /* 0x000fc8000bf01270 */
[----:B------:R-:W-:-:S06]  /*13d0*/  USEL UR4, UR40, 0x1, UP0 ;  /* 0x0000000128047887 */ /* 0x000fcc0008000000 */
[----:B--23--:R-:W-:Y:S01]  /*13e0*/  IMAD.U32 R0, RZ, RZ, UR4 ;  /* 0x00000004ff007e24 */ /* 0x00cfe2000f8e00ff */
[----:B------:R-:W-:Y:S05]  /*13f0*/  WARPSYNC.ALL ;  /* 0x0000000000007948 */ /* 0x000fea0003800000 */
[----:B------:R-:W-:-:S04]  /*1400*/  IADD3 R0, -R0, UR40, RZ ;  /* 0x0000002800007c10 */ /* 0x000fc8000fffe1ff */
[----:B------:R-:W-:Y:S01]  /*1410*/  ISETP.GE.AND P1, PT, R0, 0x1, PT ;  /* 0x000000010000780c */ /* 0x000fe20003f26270 */
[----:B------:R-:W-:Y:S01]  /*1420*/  UIADD3 UR4, UR41, 0x30200, URZ ;  /* 0x0003020029047890 */ /* 0x000fe2000fffe03f */
[----:B------:R-:W-:Y:S01]  /*1430*/  WARPGROUP.ARRIVE ;  /* 0x00000000000079c5 */ /* 0x000fe20000000000 */
[----:B------:R-:W-:Y:S02]  /*1440*/  ULOP3.LUT UR42, UR42, 0x10000, URZ, 0xfc, !UPT ;  /* 0x000100002a2a7892 */ /* 0x000fe4000f8efc3f */
[----:B------:R-:W-:Y:S01]  /*1450*/  USHF.R.U32.HI UR4, URZ, 0x4, UR4 ;  /* 0x000000043f047899 */ /* 0x000fe20008011604 */
[----:B------:R-:W-:Y:S01]  /*1460*/  UMOV UR5, 0xc0000010 ;  /* 0xc000001000057882 */ /* 0x000fe20000000000 */
[----:B------:R-:W-:Y:S02]  /*1470*/  UMOV UR7, 0xc0000010 ;  /* 0xc000001000077882 */ /* 0x000fe40000000000 */
[----:B------:R-:W-:-:S04]  /*1480*/  ULOP3.LUT UR4, UR4, 0x3fff, URZ, 0xc0, !UPT ;  /* 0x00003fff04047892 */ /* 0x000fc8000f8ec03f */
[----:B------:R-:W-:Y:S02]  /*1490*/  ULOP3.LUT UR12, UR4, 0x10000, URZ, 0xfc, !UPT ;  /* 0x00010000040c7892 */ /* 0x000fe4000f8efc3f */
[----:B------:R-:W-:Y:S02]  /*14a0*/  UIMAD UR4, UR39, 0x300, UR42 ;  /* 0x00000300270478a4 */ /* 0x000fe4000f8e022a */
[----:B------:R-:W-:Y:S02]  /*14b0*/  ULEA UR6, UR39, UR12, 0x7 ;  /* 0x0000000c27067291 */ /* 0x000fe4000f8e383f */
[----:B------:R-:W-:Y:S02]  /*14c0*/  UIADD3 UR8, UR4, 0x100, URZ ;  /* 0x0000010004087890 */ /* 0x000fe4000fffe03f */
[----:B------:R-:W-:-:S05]  /*14d0*/  UIADD3 UR9, UR4, 0x200, URZ ;  /* 0x0000020004097890 */ /* 0x000fca000fffe03f */
[----:B------:R-:W-:Y:S01]  /*14e0*/  HGMMA.64x64x16.F32.BF16 R88, gdesc[UR4], RZ, !UPT, gsb0 ;  /* 0x00e00000045879f0 */ /* 0x000fe2000c0018ff */
[----:B------:R-:W-:Y:S01]  /*14f0*/  UMOV UR4, UR8 ;  /* 0x0000000800047c82 */ /* 0x000fe20008000000 */
[----:B------:R-:W-:Y:S01]  /*1500*/  UMOV UR5, 0xc0000010 ;  /* 0xc000001000057882 */ /* 0x000fe20000000000 */
[----:B------:R-:W-:Y:S02]  /*1510*/  WARPGROUP.DEPBAR.LE gsb0, 0x0 ;  /* 0x00008000000079c5 */ /* 0x000fe40000010000 */
[----:B------:R-:W-:-:S06]  /*1520*/  WARPGROUP.ARRIVE ;  /* 0x00000000000079c5 */ /* 0x000fcc0000000000 */
[----:B------:R-:W-:Y:S01]  /*1530*/  HGMMA.64x64x16.F32.BF16 R56, gdesc[UR4], RZ, !UPT, gsb0 ;  /* 0x00e00000043879f0 */ /* 0x000fe2000c0018ff */
[----:B------:R-:W-:Y:S01]  /*1540*/  UMOV UR4, UR9 ;  /* 0x0000000900047c82 */ /* 0x000fe20008000000 */
[----:B------:R-:W-:Y:S01]  /*1550*/  UMOV UR5, 0xc0000010 ;  /* 0xc000001000057882 */ /* 0x000fe20000000000 */
[----:B------:R-:W-:Y:S02]  /*1560*/  WARPGROUP.DEPBAR.LE gsb0, 0x0 ;  /* 0x00008000000079c5 */ /* 0x000fe40000010000 */
[----:B------:R-:W-:-:S06]  /*1570*/  WARPGROUP.ARRIVE ;  /* 0x00000000000079c5 */ /* 0x000fcc0000000000 */
[----:B------:R-:W-:Y:S03]  /*1580*/  HGMMA.64x64x16.F32.BF16 R24, gdesc[UR4], RZ, !UPT, gsb0 ;  /* 0x00e00000041879f0 */ /* 0x000fe6000c0018ff */
[----:B------:R-:W-:Y:S02]  /*1590*/  WARPGROUP.DEPBAR.LE gsb0, 0x0 ;  /* 0x00008000000079c5 */ /* 0x000fe40000010000 */
[----:B------:R-:W-:Y:S05]  /*15a0*/  @!P1 BRA `(.L_x_19) ;  /* 0x0000000000e49947 */ /* 0x000fea0003800000 */
[----:B------:R-:W-:Y:S01]  /*15b0*/  UIADD3 UR4, UR39, 0x1, URZ ;  /* 0x0000000127047890 */ /* 0x000fe2000fffe03f */
[----:B------:R-:W-:Y:S01]  /*15c0*/  IMAD.MOV.U32 R3, RZ, RZ, R0 ;  /* 0x000000ffff037224 */ /* 0x000fe200078e0000 */
[----:B------:R-:W-:Y:S02]  /*15d0*/  UMOV UR9, UR39 ;  /* 0x0000002700097c82 */ /* 0x000fe40008000000 */
[----:B------:R-:W-:-:S04]  /*15e0*/  UISETP.NE.AND UP0, UPT, UR4, 0x10, UPT ;  /* 0x000000100400788c */ /* 0x000fc8000bf05270 */
[----:B------:R-:W-:Y:S02]  /*15f0*/  USEL UR5, URZ, 0x1, UP0 ;  /* 0x000000013f057887 */ /* 0x000fe40008000000 */
[----:B------:R-:W-:Y:S02]  /*1600*/  USEL UR8, UR4, URZ, UP0 ;  /* 0x0000003f04087287 */ /* 0x000fe40008000000 */
[----:B------:R-:W-:-:S06]  /*1610*/  ULOP3.LUT UR5, UR38, UR5, URZ, 0x3c, !UPT ;  /* 0x0000000526057292 */ /* 0x000fcc000f8e3c3f */
[----:B------:R-:W-:-:S07]  /*1620*/  IMAD.U32 R6, RZ, RZ, UR5 ;  /* 0x00000005ff067e24 */ /* 0x000fce000f8e00ff */
.L_x_26:
[----:B------:R-:W-:Y:S05]  /*1630*/  @!P0 BRA `(.L_x_20) ;  /* 0x0000000000048947 */ /* 0x000fea0003800000 */
[----:B------:R-:W-:Y:S01]  /*1640*/  BPT.TRAP 0x1 ;  /* 0x000000040000795c */ /* 0x000fe20000300000 */
.L_x_20:
[----:B------:R-:W-:Y:S01]  /*1650*/  ULEA UR4, UR8, UR41, 0x3 ;  /* 0x0000002908047291 */ /* 0x000fe2000f8e183f */
[----:B01----:R-:W-:-:S08]  /*1660*/  SHF.L.U32 R4, R6, 0x1f, RZ ;  /* 0x0000001f06047819 */ /* 0x003fd000000006ff */
[----:B------:R0:W1:Y:S01]  /*1670*/  SYNCS.PHASECHK.TRANS64.TRYWAIT P1, [UR4], R4 ;  /* 0x00000004ff0075a7 */ /* 0x0000620008020144 */
[----:B------:R-:W-:Y:S05]  /*1680*/  @!P0 BRA `(.L_x_21) ;  /* 0x0000000000048947 */ /* 0x000fea0003800000 */
[----:B------:R-:W-:Y:S01]  /*1690*/  BPT.TRAP 0x1 ;  /* 0x000000040000795c */ /* 0x000fe20000300000 */
.L_x_21:
[----:B-1----:R-:W-:Y:S05]  /*16a0*/  @P1 BRA `(.L_x_22) ;  /* 0x0000000000081947 */ /* 0x002fea0003800000 */
[----:B------:R-:W1:Y:S02]  /*16b0*/  SYNCS.PHASECHK.TRANS64.TRYWAIT P1, [UR4], R4 ;  /* 0x00000004ff0075a7 */ /* 0x000e640008020144 */
[----:B-1----:R-:W-:Y:S05]  /*16c0*/  @!P1 BRA `(.L_x_23) ;  /* 0x0000009c00a09947 */ /* 0x002fea0003800000 */
.L_x_22:
[----:B------:R-:W-:Y:S01]  /*16d0*/  UIMAD UR4, UR8, 0x300, UR42 ;  /* 0x00000300080478a4 */ /* 0x000fe2000f8e022a */
[----:B------:R-:W-:Y:S01]  /*16e0*/  WARPGROUP.ARRIVE ;  /* 0x00000000000079c5 */ /* 0x000fe20000000000 */
[----:B------:R-:W-:Y:S01]  /*16f0*/  ULEA UR6, UR8, UR12, 0x7 ;  /* 0x0000000c08067291 */ /* 0x000fe2000f8e383f */
[----:B------:R-:W-:Y:S01]  /*1700*/  UMOV UR5, 0xc0000010 ;  /* 0xc000001000057882 */ /* 0x000fe20000000000 */
[----:B------:R-:W-:Y:S01]  /*1710*/  UMOV UR7, 0xc0000010 ;  /* 0xc000001000077882 */ /* 0x000fe20000000000 */
[----:B------:R-:W-:Y:S02]  /*1720*/  UIADD3 UR10, UR4, 0x100, URZ ;  /* 0x00000100040a7890 */ /* 0x000fe4000fffe03f */
[----:B------:R-:W-:-:S04]  /*1730*/  UIADD3 UR11, UR4, 0x200, URZ ;  /* 0x00000200040b7890 */ /* 0x000fc8000fffe03f */
[----:B------:R-:W-:Y:S01]  /*1740*/  HGMMA.64x64x16.F32.BF16 R88, gdesc[UR4], R88, gsb0 ;  /* 0x00e00000045879f0 */ /* 0x000fe20008001858 */
[----:B------:R-:W-:Y:S01]  /*1750*/  UMOV UR5, 0xc0000010 ;  /* 0xc000001000057882 */ /* 0x000fe20000000000 */
[----:B------:R-:W-:Y:S01]  /*1760*/  UMOV UR4, UR10 ;  /* 0x0000000a00047c82 */ /* 0x000fe20008000000 */
[----:B------:R-:W-:Y:S02]  /*1770*/  WARPGROUP.DEPBAR.LE gsb0, 0x0 ;  /* 0x00008000000079c5 */ /* 0x000fe40000010000 */
[----:B------:R-:W-:-:S06]  /*1780*/  WARPGROUP.ARRIVE ;  /* 0x00000000000079c5 */ /* 0x000fcc0000000000 */
[----:B------:R-:W-:Y:S01]  /*1790*/  HGMMA.64x64x16.F32.BF16 R56, gdesc[UR4], R56, gsb0 ;  /* 0x00e00000043879f0 */ /* 0x000fe20008001838 */
[----:B------:R-:W-:Y:S01]  /*17a0*/  UMOV UR4, UR11 ;  /* 0x0000000b00047c82 */ /* 0x000fe20008000000 */
[----:B------:R-:W-:Y:S01]  /*17b0*/  UMOV UR5, 0xc0000010 ;  /* 0xc000001000057882 */ /* 0x000fe20000000000 */
[----:B------:R-:W-:Y:S02]  /*17c0*/  WARPGROUP.DEPBAR.LE gsb0, 0x0 ;  /* 0x00008000000079c5 */ /* 0x000fe40000010000 */
[----:B------:R-:W-:-:S06]  /*17d0*/  WARPGROUP.ARRIVE ;  /* 0x00000000000079c5 */ /* 0x000fcc0000000000 */
[----:B------:R-:W-:Y:S03]  /*17e0*/  HGMMA.64x64x16.F32.BF16 R24, gdesc[UR4], R24, gsb0 ;  /* 0x00e00000041879f0 */ /* 0x000fe60008001818 */
[----:B------:R-:W-:Y:S02]  /*17f0*/  WARPGROUP.DEPBAR.LE gsb0, 0x0 ;  /* 0x00008000000079c5 */ /* 0x000fe40000010000 */
[----:B------:R-:W-:Y:S05]  /*1800*/  @!P0 BRA `(.L_x_24) ;  /* 0x0000000000048947 */ /* 0x000fea0003800000 */
[----:B------:R-:W-:Y:S01]  /*1810*/  BPT.TRAP 0x1 ;  /* 0x000000040000795c */ /* 0x000fe20000300000 */
.L_x_24:
[----:B------:R-:W-:Y:S01]  /*1820*/  ULEA UR4, UR9, UR41, 0x3 ;  /* 0x0000002909047291 */ /* 0x000fe2000f8e183f */
[----:B------:R-:W-:-:S03]  /*1830*/  ISETP.GT.U32.AND P1, PT, R19, 0x1, PT ;  /* 0x000000011300780c */ /* 0x000fc60003f24070 */
[----:B------:R-:W-:-:S04]  /*1840*/  UIADD3 UR4, UR4, 0x80, URZ ;  /* 0x0000008004047890 */ /* 0x000fc8000fffe03f */
[----:B------:R-:W-:-:S09]  /*1850*/  UPRMT UR4, URZ, 0x654, UR4 ;  /* 0x000006543f047896 */ /* 0x000fd20008000004 */
[----:B------:R-:W-:Y:S01]  /*1860*/  SYNCS.ARRIVE.TRANS64.RED.A1T0 RZ, [UR4], RZ ;  /* 0x000000ffffff79a7 */ /* 0x000fe20008100404 */
[----:B------:R-:W-:Y:S05]  /*1870*/  @P1 BRA `(.L_x_25) ;  /* 0x0000000000041947 */ /* 0x000fea0003800000 */
[----:B------:R-:W-:Y:S01]  /*1880*/  BPT.TRAP 0x1 ;  /* 0x000000040000795c */ /* 0x000fe20000300000 */
.L_x_25:
[----:B------:R-:W-:Y:S01]  /*1890*/  UIADD3 UR8, UR8, 0x1, URZ ;  /* 0x0000000108087890 */ /* 0x000fe2000fffe03f */
[C---:B------:R-:W-:Y:S01]  /*18a0*/  ISETP.GT.AND P1, PT, R3.reuse, 0x1, PT ;  /* 0x000000010300780c */ /* 0x040fe20003f24270 */
[----:B------:R-:W-:Y:S01]  /*18b0*/  UIADD3 UR9, UR9, 0x1, URZ ;  /* 0x0000000109097890 */ /* 0x000fe2000fffe03f */
[----:B------:R-:W-:Y:S01]  /*18c0*/  VIADD R3, R3, 0xffffffff ;  /* 0xffffffff03037836 */ /* 0x000fe20000000000 */
[----:B------:R-:W-:Y:S02]  /*18d0*/  UISETP.NE.AND UP0, UPT, UR8, 0x10, UPT ;  /* 0x000000100800788c */ /* 0x000fe4000bf05270 */
[----:B------:R-:W-:Y:S02]  /*18e0*/  UISETP.NE.AND UP1, UPT, UR9, 0x10, UPT ;  /* 0x000000100900788c */ /* 0x000fe4000bf25270 */
[----:B------:R-:W-:Y:S02]  /*18f0*/  USEL UR4, URZ, 0x1, UP0 ;  /* 0x000000013f047887 */ /* 0x000fe40008000000 */
[----:B------:R-:W-:-:S02]  /*1900*/  USEL UR8, UR8, URZ, UP0 ;  /* 0x0000003f08087287 */ /* 0x000fc40008000000 */
[----:B------:R-:W-:Y:S02]  /*1910*/  USEL UR9, UR9, URZ, UP1 ;  /* 0x0000003f09097287 */ /* 0x000fe40008800000 */
[----:B------:R-:W-:Y:S01]  /*1920*/  LOP3.LUT R6, R6, UR4, RZ, 0x3c, !PT ;  /* 0x0000000406067c12 */ /* 0x000fe2000f8e3cff */
[----:B------:R-:W-:Y:S09]  /*1930*/  @P1 BRA `(.L_x_26) ;  /* 0xfffffffc003c1947 */ /* 0x000ff2000383ffff */
.L_x_19:
[----:B------:R-:W2:Y:S02]  /*1940*/  LDC R3, c[0x0][0x28c] ;  /* 0x0000a300ff037b82 */ /* 0x000ea40000000800 */
[----:B--2---:R-:W-:-:S13]  /*1950*/  ISETP.GE.AND P1, PT, R3, 0x1, PT ;  /* 0x000000010300780c */ /* 0x004fda0003f26270 */
[----:B------:R-:W-:Y:S05]  /*1960*/  @!P1 BRA `(.L_x_27) ;  /* 0x0000000000309947 */ /* 0x000fea0003800000 */
[----:B------:R-:W-:Y:S05]  /*1970*/  @!P0 BRA `(.L_x_28) ;  /* 0x0000000000048947 */ /* 0x000fea0003800000 */
[----:B------:R-:W-:Y:S01]  /*1980*/  BPT.TRAP 0x1 ;  /* 0x000000040000795c */ /* 0x000fe20000300000 */
.L_x_28:
[----:B------:R-:W-:Y:S02]  /*1990*/  R2UR UR4, R0 ;  /* 0x00000000000472ca */ /* 0x000fe400000e0000 */
[----:B------:R-:W-:-:S11]  /*19a0*/  ISETP.GT.U32.AND P0, PT, R19, 0x1, PT ;  /* 0x000000011300780c */ /* 0x000fd60003f04070 */
[----:B------:R-:W-:-:S04]  /*19b0*/  UIADD3 UR4, UR4, UR39, URZ ;  /* 0x0000002704047290 */ /* 0x000fc8000fffe03f */
[----:B------:R-:W-:-:S04]  /*19c0*/  USHF.L.U32 UR4, UR4, 0x3, URZ ;  /* 0x0000000304047899 */ /* 0x000fc8000800063f */
[----:B------:R-:W-:-:S04]  /*19d0*/  ULOP3.LUT UR4, UR4, 0x78, URZ, 0xc0, !UPT ;  /* 0x0000007804047892 */ /* 0x000fc8000f8ec03f */
[----:B------:R-:W-:-:S04]  /*19e0*/  UIADD3 UR4, UR41, 0x80, UR4 ;  /* 0x0000008029047890 */ /* 0x000fc8000fffe004 */
[----:B------:R-:W-:-:S09]  /*19f0*/  UPRMT UR4, URZ, 0x654, UR4 ;  /* 0x000006543f047896 */ /* 0x000fd20008000004 */
[----:B------:R-:W-:Y:S01]  /*1a00*/  SYNCS.ARRIVE.TRANS64.RED.A1T0 RZ, [UR4], RZ ;  /* 0x000000ffffff79a7 */ /* 0x000fe20008100404 */
[----:B------:R-:W-:Y:S05]  /*1a10*/  @P0 BRA `(.L_x_27) ;  /* 0x0000000000040947 */ /* 0x000fea0003800000 */
[----:B------:R-:W-:Y:S01]  /*1a20*/  BPT.TRAP 0x1 ;  /* 0x000000040000795c */ /* 0x000fe20000300000 */
.L_x_27:
[----:B------:R-:W2:Y:S01]  /*1a30*/  LDC R9, c[0x0][0x288] ;  /* 0x0000a200ff097b82 */ /* 0x000ea20000000800 */
[----:B01----:R-:W-:Y:S01]  /*1a40*/  LOP3.LUT R4, R18, 0x60, RZ, 0xc0, !PT ;  /* 0x0000006012047812 */ /* 0x003fe200078ec0ff */
[----:B------:R-:W-:Y:S01]  /*1a50*/  UIADD3 UR39, UR40, UR39, URZ ;  /* 0x0000002728277290 */ /* 0x000fe2000fffe03f */
[----:B------:R-:W-:Y:S01]  /*1a60*/  LOP3.LUT R0, R22, 0x1, RZ, 0xc0, !PT ;  /* 0x0000000116007812 */ /* 0x000fe200078ec0ff */
[----:B------:R-:W-:Y:S01]  /*1a70*/  IMAD.SHL.U32 R7, R123, 0x40, RZ ;  /* 0x000000407b077824 */ /* 0x000fe200078e00ff */
[----:B------:R-:W-:Y:S01]  /*1a80*/  SHF.R.U32.HI R3, RZ, 0x2, R18 ;  /* 0x00000002ff037819 */ /* 0x000fe20000011612 */
[----:B------:R-:W-:Y:S01]  /*1a90*/  USHF.R.U32.HI UR4, URZ, 0x4, UR39 ;  /* 0x000000043f047899 */ /* 0x000fe20008011627 */
[----:B------:R-:W-:Y:S01]  /*1aa0*/  SHF.R.U32.HI R6, RZ, 0x1, R4 ;  /* 0x00000001ff067819 */ /* 0x000fe20000011604 */
[----:B------:R-:W-:Y:S01]  /*1ab0*/  IMAD.SHL.U32 R4, R0, 0x40, RZ ;  /* 0x0000004000047824 */ /* 0x000fe200078e00ff */
[----:B------:R-:W-:Y:S01]  /*1ac0*/  LOP3.LUT R3, R3, 0x7, RZ, 0xc0, !PT ;  /* 0x0000000703037812 */ /* 0x000fe200078ec0ff */
[----:B------:R-:W-:Y:S01]  /*1ad0*/  ULOP3.LUT UR4, UR4, 0x1, URZ, 0xc0, !UPT ;  /* 0x0000000104047892 */ /* 0x000fe2000f8ec03f */
[----:B------:R-:W-:Y:S01]  /*1ae0*/  IMAD.SHL.U32 R12, R18, 0x2, RZ ;  /* 0x00000002120c7824 */ /* 0x000fe200078e00ff */
[----:B------:R-:W-:Y:S01]  /*1af0*/  ULDC UR8, c[0x0][0x284] ;  /* 0x0000a10000087ab9 */ /* 0x000fe20000000800 */
[--C-:B------:R-:W-:Y:S01]  /*1b00*/  IADD3 R5, RZ, -R6, -R3.reuse ;  /* 0x80000006ff057210 */ /* 0x100fe20007ffe803 */
[----:B------:R-:W-:Y:S01]  /*1b10*/  UISETP.GT.U32.AND UP1, UPT, UR39, 0xf, UPT ;  /* 0x0000000f2700788c */ /* 0x000fe2000bf24070 */
[----:B------:R-:W-:Y:S01]  /*1b20*/  LOP3.LUT R3, R4, 0x40, R3, 0xe2, !PT ;  /* 0x0000004004037812 */ /* 0x000fe200078ee203 */
[----:B------:R-:W-:Y:S01]  /*1b30*/  UISETP.NE.U32.AND UP0, UPT, UR4, 0x1, UPT ;  /* 0x000000010400788c */ /* 0x000fe2000bf05070 */
[----:B------:R-:W-:Y:S01]  /*1b40*/  LOP3.LUT R4, R18, 0x3, RZ, 0xc0, !PT ;  /* 0x0000000312047812 */ /* 0x000fe200078ec0ff */
[----:B------:R-:W-:Y:S01]  /*1b50*/  ULDC.64 UR6, c[0x0][0x5d0] ;  /* 0x0001740000067ab9 */ /* 0x000fe20000000a00 */
[----:B------:R-:W-:Y:S01]  /*1b60*/  SHF.R.S32.HI R127, RZ, 0x1f, R23 ;  /* 0x0000001fff7f7819 */ /* 0x000fe20000011417 */
[----:B------:R-:W-:Y:S01]  /*1b70*/  UISETP.LT.U32.AND UP1, UPT, UR40, 0x10, UP1 ;  /* 0x000000102800788c */ /* 0x000fe20008f21070 */
[C---:B------:R-:W-:Y:S01]  /*1b80*/  LOP3.LUT R12, R7.reuse, 0x6, R12, 0xf8, !PT ;  /* 0x00000006070c7812 */ /* 0x040fe200078ef80c */
[----:B------:R-:W-:Y:S01]  /*1b90*/  UISETP.GT.U32.AND UP0, UPT, UR40, 0xf, !UP0 ;  /* 0x0000000f2800788c */ /* 0x000fe2000c704070 */
[----:B------:R-:W-:Y:S01]  /*1ba0*/  IMAD R0, R0, -0x40, R5 ;  /* 0xffffffc000007824 */ /* 0x000fe200078e0205 */
[----:B--2---:R-:W-:Y:S01]  /*1bb0*/  ISETP.GE.AND P0, PT, R7, R9, PT ;  /* 0x000000090700720c */ /* 0x004fe20003f06270 */
[----:B------:R-:W-:Y:S01]  /*1bc0*/  IMAD R8, R4, -0x2, R9 ;  /* 0xfffffffe04087824 */ /* 0x000fe200078e0209 */
[----:B------:R-:W-:Y:S01]  /*1bd0*/  SHF.R.S32.HI R13, RZ, 0x1f, R12 ;  /* 0x0000001fff0d7819 */ /* 0x000fe2000001140c */
[C---:B------:R-:W-:Y:S01]  /*1be0*/  IMAD R9, R122.reuse, 0x180, RZ ;  /* 0x000001807a097824 */ /* 0x040fe200078e02ff */
[----:B------:R-:W-:Y:S01]  /*1bf0*/  USEL UR5, URZ, 0x1, !UP1 ;  /* 0x000000013f057887 */ /* 0x000fe2000c800000 */
[----:B------:R-:W-:Y:S01]  /*1c00*/  IMAD R4, R127, UR6, RZ ;  /* 0x000000067f047c24 */ /* 0x000fe2000f8e02ff */
[----:B------:R-:W-:Y:S01]  /*1c10*/  USEL UR4, URZ, 0x1, !UP0 ;  /* 0x000000013f047887 */ /* 0x000fe2000c000000 */
[----:B------:R-:W-:Y:S01]  /*1c20*/  IMAD.WIDE R122, R122, 0x180, RZ ;  /* 0x000001807a7a7825 */ /* 0x000fe200078e02ff */
[C---:B------:R-:W-:Y:S01]  /*1c30*/  ISETP.GE.OR P0, PT, R9.reuse, UR8, P0 ;  /* 0x0000000809007c0c */ /* 0x040fe20008706670 */
[----:B------:R-:W-:Y:S01]  /*1c40*/  ULOP3.LUT UR39, UR39, 0xf, URZ, 0xc0, !UPT ;  /* 0x0000000f27277892 */ /* 0x000fe2000f8ec03f */
[----:B------:R-:W-:Y:S01]  /*1c50*/  IADD3 R0, -R9, UR8, R0 ;  /* 0x0000000809007c10 */ /* 0x000fe2000fffe100 */
[C---:B------:R-:W-:Y:S01]  /*1c60*/  IMAD R11, R23.reuse, UR7, R4 ;  /* 0x00000007170b7c24 */ /* 0x040fe2000f8e0204 */
[----:B------:R-:W-:Y:S01]  /*1c70*/  ULOP3.LUT UR38, UR4, UR38, UR5, 0x96, !UPT ;  /* 0x0000002604267292 */ /* 0x000fe2000f8e9605 */
[----:B------:R-:W-:Y:S01]  /*1c80*/  IMAD.WIDE.U32 R4, R23, UR6, R12 ;  /* 0x0000000617047c25 */ /* 0x000fe2000f8e000c */
[----:B------:R-:W-:-:S03]  /*1c90*/  LOP3.LUT R137, R122, R3, R6, 0xfe, !PT ;  /* 0x000000037a897212 */ /* 0x000fc600078efe06 */
[----:B------:R-:W-:Y:S02]  /*1ca0*/  IMAD.IADD R5, R5, 0x1, R11 ;  /* 0x0000000105057824 */ /* 0x000fe400078e020b */
[----:B------:R-:W-:Y:S02]  /*1cb0*/  IMAD.IADD R3, R8, 0x1, -R7 ;  /* 0x0000000108037824 */ /* 0x000fe400078e0a07 */
[----:B------:R-:W-:Y:S01]  /*1cc0*/  IMAD.MOV.U32 R10, RZ, RZ, -0x1 ;  /* 0xffffffffff0a7424 */ /* 0x000fe200078e00ff */
[----:B------:R-:W-:Y:S06]  /*1cd0*/  @P0 BRA `(.L_x_29) ;  /* 0x00000074001c0947 */ /* 0x000fec0003800000 */
[----:B------:R-:W0:Y:S01]  /*1ce0*/  LDC.64 R20, c[0x0][0x5c8] ;  /* 0x00017200ff147b82 */ /* 0x000e220000000a00 */
[----:B-----5:R-:W-:Y:S01]  /*1cf0*/  FSETP.NEU.AND P0, PT, R121, RZ, PT ;  /* 0x000000ff7900720b */ /* 0x020fe20003f0d000 */
[----:B------:R-:W-:Y:S01]  /*1d00*/  BSSY B0, `(.L_x_29) ;  /* 0x0000744000007945 */ /* 0x000fe20003800000 */
[----:B------:R-:W-:-:S04]  /*1d10*/  ISETP.GT.AND P1, PT, R0, RZ, PT ;  /* 0x000000ff0000720c */ /* 0x000fc80003f24270 */
[----:B------:R-:W-:Y:S01]  /*1d20*/  ISETP.GT.AND P2, PT, R3, RZ, P1 ;  /* 0x000000ff0300720c */ /* 0x000fe20000f44270 */
[-C--:B0-----:R-:W-:Y:S02]  /*1d30*/  IMAD R6, R123, R20.reuse, RZ ;  /* 0x000000147b067224 */ /* 0x081fe400078e02ff */
[----:B------:R-:W-:-:S04]  /*1d40*/  IMAD.WIDE.U32 R130, R137, R20, R4 ;  /* 0x0000001489827225 */ /* 0x000fc800078e0004 */
[----:B------:R-:W-:-:S04]  /*1d50*/  IMAD R5, R137, R21, R6 ;  /* 0x0000001589057224 */ /* 0x000fc800078e0206 */
[----:B------:R-:W-:Y:S01]  /*1d60*/  IMAD.IADD R139, R131, 0x1, R5 ;  /* 0x00000001838b7824 */ /* 0x000fe200078e0205 */
[----:B------:R-:W-:Y:S06]  /*1d70*/  @!P0 BRA `(.L_x_30) ;  /* 0x0000004c00b48947 */ /* 0x000fec0003800000 */
[----:B------:R-:W0:Y:S01]  /*1d80*/  LDC.64 R134, c[0x0][0x5b8] ;  /* 0x00016e00ff867b82 */ /* 0x000e220000000a00 */
[----:B------:R-:W-:-:S07]  /*1d90*/  ULDC.64 UR4, c[0x0][0x5c0] ;  /* 0x0001700000047ab9 */ /* 0x000fce0000000a00 */
[----:B------:R-:W1:Y:S08]  /*1da0*/  LDC.64 R14, c[0x0][0x5b0] ;  /* 0x00016c00ff0e7b82 */ /* 0x000e700000000a00 */
[----:B------:R-:W2:Y:S01]  /*1db0*/  LDC.64 R124, c[0x0][0x5a8] ;  /* 0x00016a00ff7c7b82 */ /* 0x000ea20000000a00 */
[-C--:B0-----:R-:W-:Y:S02]  /*1dc0*/  IMAD R4, R127, R134.reuse, RZ ;  /* 0x000000867f047224 */ /* 0x081fe400078e02ff */
[----:B------:R-:W-:-:S04]  /*1dd0*/  IMAD.WIDE.U32 R132, R23, R134, R12 ;  /* 0x0000008617847225 */ /* 0x000fc800078e000c */
[----:B------:R-:W-:Y:S02]  /*1de0*/  IMAD R131, R23, R135, R4 ;  /* 0x0000008717837224 */ /* 0x000fe400078e0204 */
[-C--:B-1----:R-:W-:Y:S02]  /*1df0*/  IMAD R122, R123, R14.reuse, RZ ;  /* 0x0000000e7b7a7224 */ /* 0x082fe400078e02ff */
[----:B------:R-:W-:Y:S02]  /*1e00*/  IMAD.IADD R9, R133, 0x1, R131 ;  /* 0x0000000185097824 */ /* 0x000fe400078e0283 */
[----:B------:R-:W-:Y:S02]  /*1e10*/  IMAD.MOV.U32 R8, RZ, RZ, R132 ;  /* 0x000000ffff087224 */ /* 0x000fe400078e0084 */
[C---:B------:R-:W-:Y:S02]  /*1e20*/  IMAD R127, R137.reuse, R15, R122 ;  /* 0x0000000f897f7224 */ /* 0x040fe400078e027a */
[----:B------:R-:W-:-:S04]  /*1e30*/  IMAD.WIDE.U32 R6, R137, R14, R8 ;  /* 0x0000000e89067225 */ /* 0x000fc800078e0008 */
[----:B------:R-:W-:Y:S01]  /*1e40*/  IMAD.IADD R5, R7, 0x1, R127 ;  /* 0x0000000107057824 */ /* 0x000fe200078e027f */
[----:B--2---:R-:W-:-:S04]  /*1e50*/  LEA R4, P0, R6, R124, 0x1 ;  /* 0x0000007c06047211 */ /* 0x004fc800078008ff */
[----:B------:R-:W-:-:S05]  /*1e60*/  LEA.HI.X R5, R6, R125, R5, 0x1, P0 ;  /* 0x0000007d06057211 */ /* 0x000fca00000f0c05 */
[----:B------:R-:W2:Y:S01]  /*1e70*/  @P2 LDG.E.LTC128B.U16 R11, desc[UR36][R4.64] ;  /* 0x00000024040b2981 */ /* 0x000ea2000c1e1520 */
[----:B------:R-:W-:Y:S01]  /*1e80*/  IMAD.WIDE.U32 R122, R137, R14, R12 ;  /* 0x0000000e897a7225 */ /* 0x000fe200078e000c */
[----:B------:R-:W-:Y:S01]  /*1e90*/  ISETP.GT.AND P3, PT, R3, 0x1, P1 ;  /* 0x000000010300780c */ /* 0x000fe20000f64270 */
[----:B------:R-:W-:Y:S02]  /*1ea0*/  BSSY B1, `(.L_x_31) ;  /* 0x0000012000017945 */ /* 0x000fe40003800000 */
[----:B------:R-:W-:Y:S02]  /*1eb0*/  IMAD.IADD R123, R127, 0x1, R123 ;  /* 0x000000017f7b7824 */ /* 0x000fe400078e027b */
[----:B------:R-:W-:-:S04]  /*1ec0*/  IMAD.WIDE.U32 R128, R23, R134, R122 ;  /* 0x0000008617807225 */ /* 0x000fc800078e007a */
[----:B--2---:R-:W-:-:S04]  /*1ed0*/  IMAD.U32 R6, R11, 0x10000, RZ ;  /* 0x000100000b067824 */ /* 0x004fc800078e00ff */
[----:B------:R-:W-:Y:S01]  /*1ee0*/  FMUL R7, R6, R121 ;  /* 0x0000007906077220 */ /* 0x000fe20000400000 */
[----:B------:R-:W-:-:S03]  /*1ef0*/  LEA R6, P0, R130, UR4, 0x1 ;  /* 0x0000000482067c11 */ /* 0x000fc6000f8008ff */
[----:B------:R-:W-:Y:S01]  /*1f00*/  FFMA R7, R88, R120, R7 ;  /* 0x0000007858077223 */ /* 0x000fe20000000007 */
[----:B------:R-:W-:-:S04]  /*1f10*/  IMAD.IADD R88, R131, 0x1, R129 ;  /* 0x0000000183587824 */ /* 0x000fc800078e0281 */
[----:B------:R-:W-:Y:S02]  /*1f20*/  F2FP.BF16.F32.PACK_AB R123, RZ, R7 ;  /* 0x00000007ff7b723e */ /* 0x000fe400000010ff */
[----:B------:R-:W-:Y:S02]  /*1f30*/  LEA.HI.X R7, R130, UR5, R139, 0x1, P0 ;  /* 0x0000000582077c11 */ /* 0x000fe400080f0c8b */
[----:B------:R-:W-:Y:S02]  /*1f40*/  PRMT R129, R123, 0x7610, R129 ;  /* 0x000076107b817816 */ /* 0x000fe40000000081 */
[----:B------:R-:W-:-:S03]  /*1f50*/  LEA R122, P0, R128, R124, 0x1 ;  /* 0x0000007c807a7211 */ /* 0x000fc600078008ff */
[----:B------:R0:W-:Y:S01]  /*1f60*/  @P2 STG.E.U16 desc[UR36][R6.64], R129 ;  /* 0x0000008106002986 */ /* 0x0001e2000c101524 */
[----:B------:R-:W-:Y:S01]  /*1f70*/  LEA.HI.X R123, R128, R125, R88, 0x1, P0 ;  /* 0x0000007d807b7211 */ /* 0x000fe200000f0c58 */
[C---:B------:R-:W-:Y:S01]  /*1f80*/  IMAD.SHL.U32 R128, R14.reuse, 0x8, RZ ;  /* 0x000000080e807824 */ /* 0x040fe200078e00ff */
[----:B0-----:R-:W-:Y:S01]  /*1f90*/  SHF.L.U64.HI R129, R14, 0x3, R15 ;  /* 0x000000030e817819 */ /* 0x001fe2000001020f */
[----:B------:R-:W-:Y:S06]  /*1fa0*/  @!P3 BRA `(.L_x_32) ;  /* 0x000000000004b947 */ /* 0x000fec0003800000 */
[----:B------:R0:W5:Y:S02]  /*1fb0*/  LDG.E.LTC128B.U16 R11, desc[UR36][R122.64+0x2] ;  /* 0x000002247a0b7981 */ /* 0x000164000c1e1520 */
.L_x_32:
[----:B------:R-:W-:Y:S05]  /*1fc0*/  BSYNC B1 ;  /* 0x0000000000017941 */ /* 0x000fea0003800000 */
.L_x_31:
[----:B------:R-:W-:Y:S01]  /*1fd0*/  IMAD.WIDE.U32 R128, R137, R14, R128 ;  /* 0x0000000e89807225 */ /* 0x000fe200078e0080 */
[----:B------:R-:W-:-:S03]  /*1fe0*/  ISETP.GT.AND P0, PT, R0, 0x8, PT ;  /* 0x000000080000780c */ /* 0x000fc60003f04270 */
[----:B-----5:R-:W-:Y:S01]  /*1ff0*/  IMAD.U32 R8, R11, 0x10000, RZ ;  /* 0x000100000b087824 */ /* 0x020fe200078e00ff */
[----:B------:R-:W-:Y:S01]  /*2000*/  IADD3 R132, P4, R132, R128, RZ ;  /* 0x0000008084847210 */ /* 0x000fe20007f9e0ff */
[----:B------:R-:W-:Y:S01]  /*2010*/  IMAD.IADD R129, R127, 0x1, R129 ;  /* 0x000000017f817824 */ /* 0x000fe200078e0281 */
[----:B------:R-:W-:Y:S01]  /*2020*/  ISETP.GT.AND P2, PT, R3, RZ, P0 ;  /* 0x000000ff0300720c */ /* 0x000fe20000744270 */
[----:B------:R-:W-:Y:S01]  /*2030*/  FMUL R8, R8, R121 ;  /* 0x0000007908087220 */ /* 0x000fe20000400000 */
[----:B------:R-:W-:Y:S01]  /*2040*/  PRMT R127, R11, 0x7610, R127 ;  /* 0x000076100b7f7816 */ /* 0x000fe2000000007f */
[----:B------:R-:W-:Y:S02]  /*2050*/  IMAD.X R9, R129, 0x1, R9, P4 ;  /* 0x0000000181097824 */ /* 0x000fe400020e0609 */
[----:B------:R-:W-:Y:S01]  /*2060*/  FFMA R89, R89, R120, R8 ;  /* 0x0000007859597223 */ /* 0x000fe20000000008 */
[----:B------:R-:W-:-:S04]  /*2070*/  LEA R8, P4, R132, R124, 0x1 ;  /* 0x0000007c84087211 */ /* 0x000fc800078808ff */
[----:B------:R-:W-:Y:S02]  /*2080*/  F2FP.BF16.F32.PACK_AB R89, RZ, R89 ;  /* 0x00000059ff59723e */ /* 0x000fe400000010ff */
[----:B------:R-:W-:-:S03]  /*2090*/  LEA.HI.X R9, R132, R125, R9, 0x1, P4 ;  /* 0x0000007d84097211 */ /* 0x000fc600020f0c09 */
[----:B------:R1:W-:Y:S04]  /*20a0*/  @P3 STG.E.U16 desc[UR36][R6.64+0x2], R89 ;  /* 0x0000025906003986 */ /* 0x0003e8000c101524 */
[----:B------:R-:W2:Y:S01]  /*20b0*/  @P2 LDG.E.LTC128B.U16 R127, desc[UR36][R8.64] ;  /* 0x00000024087f2981 */ /* 0x000ea2000c1e1520 */
[----:B------:R-:W-:Y:S01]  /*20c0*/  IADD3 R128, P3, R12, R128, RZ ;  /* 0x000000800c807210 */ /* 0x000fe20007f7e0ff */
[----:B------:R-:W-:Y:S04]  /*20d0*/  BSSY B1, `(.L_x_33) ;  /* 0x0000011000017945 */ /* 0x000fe80003800000 */
[----:B------:R-:W-:Y:S01]  /*20e0*/  IMAD.X R129, R13, 0x1, R129, P3 ;  /* 0x000000010d817824 */ /* 0x000fe200018e0681 */
[----:B------:R-:W-:-:S02]  /*20f0*/  SHF.L.U64.HI R13, R20, 0x4, R21 ;  /* 0x00000004140d7819 */ /* 0x000fc40000010215 */
[----:B------:R-:W-:Y:S01]  /*2100*/  ISETP.GT.AND P3, PT, R3, 0x1, P0 ;  /* 0x000000010300780c */ /* 0x000fe20000764270 */
[----:B------:R-:W-:-:S04]  /*2110*/  IMAD.WIDE.U32 R128, R23, R134, R128 ;  /* 0x0000008617807225 */ /* 0x000fc800078e0080 */
[----:B------:R-:W-:Y:S01]  /*2120*/  IMAD.IADD R23, R131, 0x1, R129 ;  /* 0x0000000183177824 */ /* 0x000fe200078e0281 */
[----:B------:R-:W-:-:S04]  /*2130*/  LEA R88, P5, R128, R124, 0x1 ;  /* 0x0000007c80587211 */ /* 0x000fc800078a08ff */
[----:B-1----:R-:W-:Y:S01]  /*2140*/  LEA.HI.X R89, R128, R125, R23, 0x1, P5 ;  /* 0x0000007d80597211 */ /* 0x002fe200028f0c17 */
[----:B--2---:R-:W-:-:S04]  /*2150*/  IMAD.U32 R12, R127, 0x10000, RZ ;  /* 0x000100007f0c7824 */ /* 0x004fc800078e00ff */
[----:B------:R-:W-:Y:S01]  /*2160*/  FMUL R11, R12, R121 ;  /* 0x000000790c0b7220 */ /* 0x000fe20000400000 */
[----:B------:R-:W-:-:S03]  /*2170*/  LEA R12, P4, R20, R6, 0x4 ;  /* 0x00000006140c7211 */ /* 0x000fc600078820ff */
[----:B------:R-:W-:Y:S02]  /*2180*/  FFMA R11, R90, R120, R11 ;  /* 0x000000785a0b7223 */ /* 0x000fe4000000000b */
[----:B------:R-:W-:-:S03]  /*2190*/  IMAD.X R13, R13, 0x1, R7, P4 ;  /* 0x000000010d0d7824 */ /* 0x000fc600020e0607 */
[----:B------:R-:W-:-:S05]  /*21a0*/  F2FP.BF16.F32.PACK_AB R11, RZ, R11 ;  /* 0x0000000bff0b723e */ /* 0x000fca00000010ff */
[----:B------:R1:W-:Y:S01]  /*21b0*/  @P2 STG.E.U16 desc[UR36][R12.64], R11 ;  /* 0x0000000b0c002986 */ /* 0x0003e2000c101524 */
[----:B------:R-:W-:Y:S05]  /*21c0*/  @!P3 BRA `(.L_x_34) ;  /* 0x000000000004b947 */ /* 0x000fea0003800000 */
[----:B------:R2:W5:Y:S02]  /*21d0*/  LDG.E.LTC128B.U16 R127, desc[UR36][R88.64+0x2] ;  /* 0x00000224587f7981 */ /* 0x000564000c1e1520 */
.L_x_34:
[----:B------:R-:W-:Y:S05]  /*21e0*/  BSYNC B1 ;  /* 0x0000000000017941 */ /* 0x000fea0003800000 */
.L_x_33:
[----:B-----5:R-:W-:Y:S01]  /*21f0*/  IMAD.U32 R90, R127, 0x10000, RZ ;  /* 0x000100007f5a7824 */ /* 0x020fe200078e00ff */
[----:B------:R-:W-:Y:S01]  /*2200*/  ISETP.GT.AND P2, PT, R3, 0x8, P1 ;  /* 0x000000080300780c */ /* 0x000fe20000f44270 */
[----:B------:R-:W-:Y:S02]  /*2210*/  BSSY B1, `(.L_x_35) ;  /* 0x0000007000017945 */ /* 0x000fe40003800000 */
[----:B------:R-:W-:-:S04]  /*2220*/  FMUL R90, R90, R121 ;  /* 0x000000795a5a7220 */ /* 0x000fc80000400000 */
[----:B------:R-:W-:-:S05]  /*2230*/  FFMA R90, R91, R120, R90 ;  /* 0x000000785b5a7223 */ /* 0x000fca000000005a */
[----:B------:R-:W-:-:S05]  /*2240*/  F2FP.BF16.F32.PACK_AB R90, RZ, R90 ;  /* 0x0000005aff5a723e */ /* 0x000fca00000010ff */
[----:B------:R3:W-:Y:S01]  /*2250*/  @P3 STG.E.U16 desc[UR36][R12.64+0x2], R90 ;  /* 0x0000025a0c003986 */ /* 0x0007e2000c101524 */
[----:B------:R-:W-:Y:S05]  /*2260*/  @!P2 BRA `(.L_x_36) ;  /* 0x000000000004a947 */ /* 0x000fea0003800000 */
[----:B------:R4:W5:Y:S02]  /*2270*/  LDG.E.LTC128B.U16 R127, desc[UR36][R122.64+0x10] ;  /* 0x000010247a7f7981 */ /* 0x000964000c1e1520 */
.L_x_36:
[----:B------:R-:W-:Y:S05]  /*2280*/  BSYNC B1 ;  /* 0x0000000000017941 */ /* 0x000fea0003800000 */
.L_x_35:
[----:B---3-5:R-:W-:Y:S01]  /*2290*/  IMAD.U32 R90, R127, 0x10000, RZ ;  /* 0x000100007f5a7824 */ /* 0x028fe200078e00ff */
[----:B------:R-:W-:Y:S01]  /*22a0*/  ISETP.GT.AND P3, PT, R3, 0x9, P1 ;  /* 0x000000090300780c */ /* 0x000fe20000f64270 */
[----:B------:R-:W-:Y:S02]  /*22b0*/  BSSY B1, `(.L_x_37) ;  /* 0x0000007000017945 */ /* 0x000fe40003800000 */
[----:B-1----:R-:W-:-:S04]  /*22c0*/  FMUL R11, R90, R121 ;  /* 0x000000795a0b7220 */ /* 0x002fc80000400000 */
[----:B------:R-:W-:-:S05]  /*22d0*/  FFMA R11, R92, R120, R11 ;  /* 0x000000785c0b7223 */ /* 0x000fca000000000b */
[----:B------:R-:W-:-:S05]  /*22e0*/  F2FP.BF16.F32.PACK_AB R11, RZ, R11 ;  /* 0x0000000bff0b723e */ /* 0x000fca00000010ff */
[----:B------:R1:W-:Y:S01]  /*22f0*/  @P2 STG.E.U16 desc[UR36][R6.64+0x10], R11 ;  /* 0x0000100b06002986 */ /* 0x0003e2000c101524 */
[----:B------:R-:W-:Y:S05]  /*2300*/  @!P3 BRA `(.L_x_38) ;  /* 0x000000000004b947 */ /* 0x000fea0003800000 */
[----:B------:R3:W5:Y:S02]  /*2310*/  LDG.E.LTC128B.U16 R127, desc[UR36][R122.64+0x12] ;  /* 0x000012247a7f7981 */ /* 0x000764000c1e1520 */
.L_x_38:
[----:B------:R-:W-:Y:S05]  /*2320*/  BSYNC B1 ;  /* 0x0000000000017941 */ /* 0x000fea0003800000 */
.L_x_37:
        /* <DEDUP_REMOVED lines=9> */
.L_x_40:
[----:B------:R-:W-:Y:S05]  /*23c0*/  BSYNC B1 ;  /* 0x0000000000017941 */ /* 0x000fea0003800000 */
.L_x_39:
[----:B0----5:R-:W-:Y:S01]  /*23d0*/  IMAD.U32 R90, R127, 0x10000, RZ ;  /* 0x000100007f5a7824 */ /* 0x021fe200078e00ff */
        /* <DEDUP_REMOVED lines=8> */
.L_x_42:
[----:B------:R-:W-:Y:S05]  /*2460*/  BSYNC B1 ;  /* 0x0000000000017941 */ /* 0x000fea0003800000 */
.L_x_41:
        /* <DEDUP_REMOVED lines=9> */
.L_x_44:
[----:B------:R-:W-:Y:S05]  /*2500*/  BSYNC B1 ;  /* 0x0000000000017941 */ /* 0x000fea0003800000 */
.L_x_43:
[----:B0----5:R-:W-:Y:S01]  /*2510*/  IMAD.U32 R90, R127, 0x10000, RZ ;  /* 0x000100007f5a7824 */ /* 0x021fe200078e00ff */
        /* <DEDUP_REMOVED lines=8> */
.L_x_46:
[----:B------:R-:W-:Y:S05]  /*25a0*/  BSYNC B1 ;  /* 0x0000000000017941 */ /* 0x000fea0003800000 */
.L_x_45:
        /* <DEDUP_REMOVED lines=9> */
.L_x_48:
[----:B------:R-:W-:Y:S05]  /*2640*/  BSYNC B1 ;  /* 0x0000000000017941 */ /* 0x000fea0003800000 */
.L_x_47:
        /* <DEDUP_REMOVED lines=9> */
.L_x_50:
[----:B------:R-:W-:Y:S05]  /*26e0*/  BSYNC B1 ;  /* 0x0000000000017941 */ /* 0x000fea0003800000 */
.L_x_49:
        /* <DEDUP_REMOVED lines=9> */
.L_x_52:
[----:B------:R-:W-:Y:S05]  /*2780*/  BSYNC B1 ;  /* 0x0000000000017941 */ /* 0x000fea0003800000 */
.L_x_51:
        /* <DEDUP_REMOVED lines=9> */
.L_x_54:
[----:B------:R-:W-:Y:S05]  /*2820*/  BSYNC B1 ;  /* 0x0000000000017941 */ /* 0x000fea0003800000 */
.L_x_53:
        /* <DEDUP_REMOVED lines=9> */
.L_x_56:
[----:B------:R-:W-:Y:S05]  /*28c0*/  BSYNC B1 ;  /* 0x0000000000017941 */ /* 0x000fea0003800000 */
.L_x_55:
        /* <DEDUP_REMOVED lines=9> */
.L_x_58:
[----:B------:R-:W-:Y:S05]  /*2960*/  BSYNC B1 ;  /* 0x0000000000017941 */ /* 0x000fea0003800000 */
.L_x_57:
        /* <DEDUP_REMOVED lines=9> */
.L_x_60:
[----:B------:R-:W-:Y:S05]  /*2a00*/  BSYNC B1 ;  /* 0x0000000000017941 */ /* 0x000fea0003800000 */
.L_x_59:
        /* <DEDUP_REMOVED lines=9> */
.L_x_62:
[----:B------:R-:W-:Y:S05]  /*2aa0*/  BSYNC B1 ;  /* 0x0000000000017941 */ /* 0x000fea0003800000 */
.L_x_61:
        /* <DEDUP_REMOVED lines=9> */
.L_x_64:
[----:B------:R-:W-:Y:S05]  /*2b40*/  BSYNC B1 ;  /* 0x0000000000017941 */ /* 0x000fea0003800000 */
.L_x_63:
        /* <DEDUP_REMOVED lines=9> */
.L_x_66:
[----:B------:R-:W-:Y:S05]  /*2be0*/  BSYNC B1 ;  /* 0x0000000000017941 */ /* 0x000fea0003800000 */
.L_x_65:
        /* <DEDUP_REMOVED lines=9> */
.L_x_68:
[----:B------:R-:W-:Y:S05]  /*2c80*/  BSYNC B1 ;  /* 0x0000000000017941 */ /* 0x000fea0003800000 */
.L_x_67:
        /* <DEDUP_REMOVED lines=9> */
.L_x_70:
[----:B------:R-:W-:Y:S05]  /*2d20*/  BSYNC B1 ;  /* 0x0000000000017941 */ /* 0x000fea0003800000 */
.L_x_69:
        /* <DEDUP_REMOVED lines=9> */
.L_x_72:
[----:B------:R-:W-:Y:S05]  /*2dc0*/  BSYNC B1 ;  /* 0x0000000000017941 */ /* 0x000fea0003800000 */
.L_x_71:
        /* <DEDUP_REMOVED lines=9> */
.L_x_74:
[----:B------:R-:W-:Y:S05]  /*2e60*/  BSYNC B1 ;  /* 0x0000000000017941 */ /* 0x000fea0003800000 */
.L_x_73:
        /* <DEDUP_REMOVED lines=9> */
.L_x_76:
[----:B------:R-:W-:Y:S05]  /*2f00*/  BSYNC B1 ;  /* 0x0000000000017941 */ /* 0x000fea0003800000 */
.L_x_75:
        /* <DEDUP_REMOVED lines=9> */
.L_x_78:
[----:B------:R-:W-:Y:S05]  /*2fa0*/  BSYNC B1 ;  /* 0x0000000000017941 */ /* 0x000fea0003800000 */
.L_x_77:
        /* <DEDUP_REMOVED lines=9> */
.L_x_80:
[----:B------:R-:W-:Y:S05]  /*3040*/  BSYNC B1 ;  /* 0x0000000000017941 */ /* 0x000fea0003800000 */
.L_x_79:
        /* <DEDUP_REMOVED lines=9> */
.L_x_82:
[----:B------:R-:W-:Y:S05]  /*30e0*/  BSYNC B1 ;  /* 0x0000000000017941 */ /* 0x000fea0003800000 */
.L_x_81:
        /* <DEDUP_REMOVED lines=9> */
.L_x_84:
[----:B------:R-:W-:Y:S05]  /*3180*/  BSYNC B1 ;  /* 0x0000000000017941 */ /* 0x000fea0003800000 */
.L_x_83:
        /* <DEDUP_REMOVED lines=9> */
.L_x_86:
[----:B------:R-:W-:Y:S05]  /*3220*/  BSYNC B1 ;  /* 0x0000000000017941 */ /* 0x000fea0003800000 */
.L_x_85:
        /* <DEDUP_REMOVED lines=9> */
.L_x_88:
[----:B------:R-:W-:Y:S05]  /*32c0*/  BSYNC B1 ;  /* 0x0000000000017941 */ /* 0x000fea0003800000 */
.L_x_87:
        /* <DEDUP_REMOVED lines=9> */
.L_x_90:
[----:B------:R-:W-:Y:S05]  /*3360*/  BSYNC B1 ;  /* 0x0000000000017941 */ /* 0x000fea0003800000 */
.L_x_89:
[----:B012--5:R-:W-:Y:S01]  /*3370*/  IMAD.U32 R88, R127, 0x10000, RZ ;  /* 0x000100007f587824 */ /* 0x027fe200078e00ff */
[----:B------:R-:W-:Y:S01]  /*3380*/  ISETP.GT.AND P0, PT, R0, 0x80, PT ;  /* 0x000000800000780c */ /* 0x000fe20003f04270 */
[C---:B------:R-:W-:Y:S01]  /*3390*/  IMAD.SHL.U32 R11, R14.reuse, 0x100, RZ ;  /* 0x000001000e0b7824 */ /* 0x040fe200078e00ff */
[----:B------:R-:W-:Y:S01]  /*33a0*/  SHF.L.U64.HI R23, R14, 0x8, R15 ;  /* 0x000000080e177819 */ /* 0x000fe2000001020f */
[----:B------:R-:W-:Y:S01]  /*33b0*/  FMUL R88, R88, R121 ;  /* 0x0000007958587220 */ /* 0x000fe20000400000 */
[----:B------:R-:W-:Y:S02]  /*33c0*/  ISETP.GT.AND P3, PT, R3, RZ, P0 ;  /* 0x000000ff0300720c */ /* 0x000fe40000764270 */
[----:B------:R-:W-:Y:S01]  /*33d0*/  IADD3 R14, P2, R11, R4, RZ ;  /* 0x000000040b0e7210 */ /* 0x000fe20007f5e0ff */
[----:B------:R-:W-:-:S04]  /*33e0*/  FFMA R88, R119, R120, R88 ;  /* 0x0000007877587223 */ /* 0x000fc80000000058 */
[----:B------:R-:W-:Y:S01]  /*33f0*/  IMAD.X R15, R23, 0x1, R5, P2 ;  /* 0x00000001170f7824 */ /* 0x000fe200010e0605 */
[----:B------:R-:W-:-:S04]  /*3400*/  F2FP.BF16.F32.PACK_AB R88, RZ, R88 ;  /* 0x00000058ff58723e */ /* 0x000fc800000010ff */
[----:B------:R-:W-:-:S05]  /*3410*/  PRMT R90, R88, 0x7610, R90 ;  /* 0x00007610585a7816 */ /* 0x000fca000000005a */
[----:B------:R0:W-:Y:S04]  /*3420*/  @P1 STG.E.U16 desc[UR36][R12.64+0x72], R90 ;  /* 0x0000725a0c001986 */ /* 0x0001e8000c101524 */
[----:B------:R-:W2:Y:S01]  /*3430*/  @P3 LDG.E.LTC128B.U16 R127, desc[UR36][R14.64] ;  /* 0x000000240e7f3981 */ /* 0x000ea2000c1e1520 */
[C---:B------:R-:W-:Y:S01]  /*3440*/  IMAD.SHL.U32 R91, R20.reuse, 0x100, RZ ;  /* 0x00000100145b7824 */ /* 0x040fe200078e00ff */
[----:B------:R-:W-:Y:S02]  /*3450*/  LOP3.LUT R93, R11, 0x2, RZ, 0xfc, !PT ;  /* 0x000000020b5d7812 */ /* 0x000fe400078efcff */
[----:B------:R-:W-:Y:S02]  /*3460*/  ISETP.GT.AND P2, PT, R3, 0x1, P0 ;  /* 0x000000010300780c */ /* 0x000fe40000744270 */
[----:B------:R-:W-:-:S02]  /*3470*/  SHF.L.U64.HI R95, R20, 0x8, R21 ;  /* 0x00000008145f7819 */ /* 0x000fc40000010215 */
[----:B------:R-:W-:-:S05]  /*3480*/  IADD3 R20, P1, R91, R6, RZ ;  /* 0x000000065b147210 */ /* 0x000fca0007f3e0ff */
[----:B------:R-:W-:Y:S02]  /*3490*/  IMAD.X R21, R95, 0x1, R7, P1 ;  /* 0x000000015f157824 */ /* 0x000fe400008e0607 */
[----:B--2---:R-:W-:-:S04]  /*34a0*/  IMAD.U32 R88, R127, 0x10000, RZ ;  /* 0x000100007f587824 */ /* 0x004fc800078e00ff */
[----:B------:R-:W-:Y:S01]  /*34b0*/  FMUL R89, R88, R121 ;  /* 0x0000007958597220 */ /* 0x000fe20000400000 */
[----:B------:R-:W-:-:S03]  /*34c0*/  IADD3 R88, P4, R93, R4, RZ ;  /* 0x000000045d587210 */ /* 0x000fc60007f9e0ff */
[----:B------:R-:W-:-:S05]  /*34d0*/  FFMA R89, R56, R120, R89 ;  /* 0x0000007838597223 */ /* 0x000fca0000000059 */
[----:B------:R-:W-:Y:S01]  /*34e0*/  F2FP.BF16.F32.PACK_AB R56, RZ, R89 ;  /* 0x00000059ff38723e */ /* 0x000fe200000010ff */
[----:B------:R-:W-:-:S03]  /*34f0*/  IMAD.X R89, R23, 0x1, R5, P4 ;  /* 0x0000000117597824 */ /* 0x000fc600020e0605 */
[----:B0-----:R-:W-:-:S05]  /*3500*/  PRMT R90, R56, 0x7610, R90 ;  /* 0x00007610385a7816 */ /* 0x001fca000000005a */
[----:B------:R0:W-:Y:S04]  /*3510*/  @P3 STG.E.U16 desc[UR36][R20.64], R90 ;  /* 0x0000005a14003986 */ /* 0x0001e8000c101524 */
[----:B------:R-:W2:Y:S01]  /*3520*/  @P2 LDG.E.LTC128B.U16 R127, desc[UR36][R88.64] ;  /* 0x00000024587f2981 */ /* 0x000ea2000c1e1520 */
[----:B------:R-:W-:Y:S01]  /*3530*/  LOP3.LUT R97, R91, 0x2, RZ, 0xfc, !PT ;  /* 0x000000025b617812 */ /* 0x000fe200078efcff */
[----:B------:R-:W-:Y:S01]  /*3540*/  BSSY B1, `(.L_x_91) ;  /* 0x000000f000017945 */ /* 0x000fe20003800000 */
[----:B------:R-:W-:Y:S02]  /*3550*/  ISETP.GT.AND P1, PT, R0, 0x88, PT ;  /* 0x000000880000780c */ /* 0x000fe40003f24270 */
[----:B------:R-:W-:Y:S02]  /*3560*/  IADD3 R98, P4, R97, R6, RZ ;  /* 0x0000000661627210 */ /* 0x000fe40007f9e0ff */
[----:B------:R-:W-:-:S03]  /*3570*/  ISETP.GT.AND P3, PT, R3, RZ, P1 ;  /* 0x000000ff0300720c */ /* 0x000fc60000f64270 */
[----:B------:R-:W-:Y:S02]  /*3580*/  IMAD.X R99, R95, 0x1, R7, P4 ;  /* 0x000000015f637824 */ /* 0x000fe400020e0607 */
[----:B--2---:R-:W-:-:S04]  /*3590*/  IMAD.U32 R56, R127, 0x10000, RZ ;  /* 0x000100007f387824 */ /* 0x004fc800078e00ff */
[----:B------:R-:W-:-:S04]  /*35a0*/  FMUL R56, R56, R121 ;  /* 0x0000007938387220 */ /* 0x000fc80000400000 */
[----:B------:R-:W-:-:S05]  /*35b0*/  FFMA R56, R57, R120, R56 ;  /* 0x0000007839387223 */ /* 0x000fca0000000038 */
[----:B------:R-:W-:Y:S02]  /*35c0*/  F2FP.BF16.F32.PACK_AB R57, RZ, R56 ;  /* 0x00000038ff39723e */ /* 0x000fe400000010ff */
[----:B------:R-:W-:Y:S02]  /*35d0*/  IADD3 R56, P4, R11, R8, RZ ;  /* 0x000000080b387210 */ /* 0x000fe40007f9e0ff */
[----:B------:R-:W-:-:S03]  /*35e0*/  PRMT R88, R57, 0x7610, R88 ;  /* 0x0000761039587816 */ /* 0x000fc60000000058 */
[----:B------:R-:W-:Y:S02]  /*35f0*/  IMAD.X R57, R23, 0x1, R9, P4 ;  /* 0x0000000117397824 */ /* 0x000fe400020e0609 */
[----:B------:R0:W-:Y:S01]  /*3600*/  @P2 STG.E.U16 desc[UR36][R98.64], R88 ;  /* 0x0000005862002986 */ /* 0x0001e2000c101524 */
[----:B------:R-:W-:Y:S05]  /*3610*/  @!P3 BRA `(.L_x_92) ;  /* 0x000000000004b947 */ /* 0x000fea0003800000 */
[----:B------:R1:W5:Y:S02]  /*3620*/  LDG.E.LTC128B.U16 R127, desc[UR36][R56.64] ;  /* 0x00000024387f7981 */ /* 0x000364000c1e1520 */
.L_x_92:
[----:B------:R-:W-:Y:S05]  /*3630*/  BSYNC B1 ;  /* 0x0000000000017941 */ /* 0x000fea0003800000 */
.L_x_91:
[----:B0----5:R-:W-:Y:S01]  /*3640*/  IMAD.U32 R88, R127, 0x10000, RZ ;  /* 0x000100007f587824 */ /* 0x021fe200078e00ff */
[----:B------:R-:W-:Y:S01]  /*3650*/  ISETP.GT.AND P2, PT, R3, 0x1, P1 ;  /* 0x000000010300780c */ /* 0x000fe20000f44270 */
[----:B------:R-:W-:Y:S01]  /*3660*/  BSSY B1, `(.L_x_93) ;  /* 0x000000c000017945 */ /* 0x000fe20003800000 */
[----:B------:R-:W-:Y:S01]  /*3670*/  PRMT R98, R127, 0x7610, R98 ;  /* 0x000076107f627816 */ /* 0x000fe20000000062 */
[----:B------:R-:W-:Y:S01]  /*3680*/  FMUL R89, R88, R121 ;  /* 0x0000007958597220 */ /* 0x000fe20000400000 */
[----:B------:R-:W-:-:S03]  /*3690*/  IADD3 R88, P4, R91, R12, RZ ;  /* 0x0000000c5b587210 */ /* 0x000fc60007f9e0ff */
[----:B------:R-:W-:-:S05]  /*36a0*/  FFMA R89, R58, R120, R89 ;  /* 0x000000783a597223 */ /* 0x000fca0000000059 */
[----:B------:R-:W-:Y:S01]  /*36b0*/  F2FP.BF16.F32.PACK_AB R58, RZ, R89 ;  /* 0x00000059ff3a723e */ /* 0x000fe200000010ff */
[----:B------:R-:W-:-:S05]  /*36c0*/  IMAD.X R89, R95, 0x1, R13, P4 ;  /* 0x000000015f597824 */ /* 0x000fca00020e060d */
[----:B------:R0:W-:Y:S01]  /*36d0*/  @P3 STG.E.U16 desc[UR36][R88.64], R58 ;  /* 0x0000003a58003986 */ /* 0x0001e2000c101524 */
[----:B------:R-:W-:Y:S05]  /*36e0*/  @!P2 BRA `(.L_x_94) ;  /* 0x00000000000ca947 */ /* 0x000fea0003800000 */
[----:B------:R-:W-:-:S05]  /*36f0*/  IADD3 R98, P3, R93, R8, RZ ;  /* 0x000000085d627210 */ /* 0x000fca0007f7e0ff */
[----:B------:R-:W-:-:S05]  /*3700*/  IMAD.X R99, R23, 0x1, R9, P3 ;  /* 0x0000000117637824 */ /* 0x000fca00018e0609 */
[----:B------:R2:W5:Y:S03]  /*3710*/  LDG.E.LTC128B.U16 R98, desc[UR36][R98.64] ;  /* 0x0000002462627981 */ /* 0x000566000c1e1520 */
.L_x_94:
[----:B------:R-:W-:Y:S05]  /*3720*/  BSYNC B1 ;  /* 0x0000000000017941 */ /* 0x000fea0003800000 */
.L_x_93:
[----:B0----5:R-:W-:Y:S01]  /*3730*/  IMAD.U32 R58, R98, 0x10000, RZ ;  /* 0x00010000623a7824 */ /* 0x021fe200078e00ff */
[----:B--2---:R-:W-:Y:S02]  /*3740*/  LOP3.LUT R99, R11, 0x10, RZ, 0xfc, !PT ;  /* 0x000000100b637812 */ /* 0x004fe400078efcff */
[----:B------:R-:W-:Y:S01]  /*3750*/  ISETP.GT.AND P3, PT, R3, 0x8, P0 ;  /* 0x000000080300780c */ /* 0x000fe20000764270 */
[----:B------:R-:W-:Y:S01]  /*3760*/  FMUL R58, R58, R121 ;  /* 0x000000793a3a7220 */ /* 0x000fe20000400000 */
[----:B------:R-:W-:Y:S02]  /*3770*/  IADD3 R102, P4, R97, R12, RZ ;  /* 0x0000000c61667210 */ /* 0x000fe40007f9e0ff */
[----:B------:R-:W-:Y:S01]  /*3780*/  IADD3 R104, P5, R99, R4, RZ ;  /* 0x0000000463687210 */ /* 0x000fe20007fbe0ff */
[----:B------:R-:W-:Y:S02]  /*3790*/  FFMA R58, R59, R120, R58 ;  /* 0x000000783b3a7223 */ /* 0x000fe4000000003a */
[----:B------:R-:W-:-:S02]  /*37a0*/  IMAD.X R103, R95, 0x1, R13, P4 ;  /* 0x000000015f677824 */ /* 0x000fc400020e060d */
[----:B------:R-:W-:Y:S01]  /*37b0*/  IMAD.X R105, R23, 0x1, R5, P5 ;  /* 0x0000000117697824 */ /* 0x000fe200028e0605 */
[----:B------:R-:W-:-:S04]  /*37c0*/  F2FP.BF16.F32.PACK_AB R58, RZ, R58 ;  /* 0x0000003aff3a723e */ /* 0x000fc800000010ff */
[----:B------:R-:W-:-:S05]  /*37d0*/  PRMT R90, R58, 0x7610, R90 ;  /* 0x000076103a5a7816 */ /* 0x000fca000000005a */
[----:B------:R0:W-:Y:S04]  /*37e0*/  @P2 STG.E.U16 desc[UR36][R102.64], R90 ;  /* 0x0000005a66002986 */ /* 0x0001e8000c101524 */
[----:B------:R-:W2:Y:S01]  /*37f0*/  @P3 LDG.E.LTC128B.U16 R98, desc[UR36][R104.64] ;  /* 0x0000002468623981 */ /* 0x000ea2000c1e1520 */
[----:B------:R-:W-:Y:S02]  /*3800*/  LOP3.LUT R59, R91, 0x10, RZ, 0xfc, !PT ;  /* 0x000000105b3b7812 */ /* 0x000fe400078efcff */
[----:B------:R-:W-:Y:S02]  /*3810*/  ISETP.GT.AND P2, PT, R3, 0x9, P0 ;  /* 0x000000090300780c */ /* 0x000fe40000744270 */
[----:B------:R-:W-:-:S05]  /*3820*/  IADD3 R106, P4, R59, R6, RZ ;  /* 0x000000063b6a7210 */ /* 0x000fca0007f9e0ff */
[----:B------:R-:W-:Y:S02]  /*3830*/  IMAD.X R107, R95, 0x1, R7, P4 ;  /* 0x000000015f6b7824 */ /* 0x000fe400020e0607 */
[----:B--2---:R-:W-:-:S04]  /*3840*/  IMAD.U32 R58, R98, 0x10000, RZ ;  /* 0x00010000623a7824 */ /* 0x004fc800078e00ff */
[----:B------:R-:W-:-:S04]  /*3850*/  FMUL R101, R58, R121 ;  /* 0x000000793a657220 */ /* 0x000fc80000400000 */
[----:B------:R-:W-:Y:S01]  /*3860*/  FFMA R60, R60, R120, R101 ;  /* 0x000000783c3c7223 */ /* 0x000fe20000000065 */
[----:B------:R-:W-:-:S04]  /*3870*/  LOP3.LUT R101, R11, 0x12, RZ, 0xfc, !PT ;  /* 0x000000120b657812 */ /* 0x000fc800078efcff */
[----:B------:R-:W-:Y:S02]  /*3880*/  IADD3 R108, P5, R101, R4, RZ ;  /* 0x00000004656c7210 */ /* 0x000fe40007fbe0ff */
[----:B------:R-:W-:-:S03]  /*3890*/  F2FP.BF16.F32.PACK_AB R60, RZ, R60 ;  /* 0x0000003cff3c723e */ /* 0x000fc600000010ff */
[----:B------:R-:W-:Y:S01]  /*38a0*/  IMAD.X R109, R23, 0x1, R5, P5 ;  /* 0x00000001176d7824 */ /* 0x000fe200028e0605 */
[----:B0-----:R-:W-:-:S05]  /*38b0*/  PRMT R90, R60, 0x7610, R90 ;  /* 0x000076103c5a7816 */ /* 0x001fca000000005a */
[----:B------:R0:W-:Y:S04]  /*38c0*/  @P3 STG.E.U16 desc[UR36][R106.64], R90 ;  /* 0x0000005a6a003986 */ /* 0x0001e8000c101524 */
[----:B------:R-:W2:Y:S01]  /*38d0*/  @P2 LDG.E.LTC128B.U16 R98, desc[UR36][R108.64] ;  /* 0x000000246c622981 */ /* 0x000ea2000c1e1520 */
[----:B------:R-:W-:Y:S01]  /*38e0*/  LOP3.LUT R103, R91, 0x12, RZ, 0xfc, !PT ;  /* 0x000000125b677812 */ /* 0x000fe200078efcff */
[----:B------:R-:W-:Y:S01]  /*38f0*/  BSSY B1, `(.L_x_95) ;  /* 0x000000d000017945 */ /* 0x000fe20003800000 */
[----:B------:R-:W-:Y:S02]  /*3900*/  ISETP.GT.AND P3, PT, R3, 0x8, P1 ;  /* 0x000000080300780c */ /* 0x000fe40000f64270 */
[----:B------:R-:W-:Y:S01]  /*3910*/  IADD3 R60, P4, R103, R6, RZ ;  /* 0x00000006673c7210 */ /* 0x000fe20007f9e0ff */
[----:B--2---:R-:W-:-:S04]  /*3920*/  IMAD.U32 R58, R98, 0x10000, RZ ;  /* 0x00010000623a7824 */ /* 0x004fc800078e00ff */
[----:B------:R-:W-:-:S04]  /*3930*/  FMUL R58, R58, R121 ;  /* 0x000000793a3a7220 */ /* 0x000fc80000400000 */
[----:B------:R-:W-:Y:S01]  /*3940*/  FFMA R58, R61, R120, R58 ;  /* 0x000000783d3a7223 */ /* 0x000fe2000000003a */
[----:B------:R-:W-:-:S04]  /*3950*/  IMAD.X R61, R95, 0x1, R7, P4 ;  /* 0x000000015f3d7824 */ /* 0x000fc800020e0607 */
[----:B------:R-:W-:-:S05]  /*3960*/  F2FP.BF16.F32.PACK_AB R58, RZ, R58 ;  /* 0x0000003aff3a723e */ /* 0x000fca00000010ff */
[----:B------:R0:W-:Y:S01]  /*3970*/  @P2 STG.E.U16 desc[UR36][R60.64], R58 ;  /* 0x0000003a3c002986 */ /* 0x0001e2000c101524 */
[----:B------:R-:W-:Y:S05]  /*3980*/  @!P3 BRA `(.L_x_96) ;  /* 0x00000000000cb947 */ /* 0x000fea0003800000 */
[----:B0-----:R-:W-:-:S05]  /*3990*/  IADD3 R60, P2, R99, R8, RZ ;  /* 0x00000008633c7210 */ /* 0x001fca0007f5e0ff */
[----:B------:R-:W-:-:S05]  /*39a0*/  IMAD.X R61, R23, 0x1, R9, P2 ;  /* 0x00000001173d7824 */ /* 0x000fca00010e0609 */
[----:B------:R2:W5:Y:S03]  /*39b0*/  LDG.E.LTC128B.U16 R98, desc[UR36][R60.64] ;  /* 0x000000243c627981 */ /* 0x000566000c1e1520 */
.L_x_96:
[----:B------:R-:W-:Y:S05]  /*39c0*/  BSYNC B1 ;  /* 0x0000000000017941 */ /* 0x000fea0003800000 */
.L_x_95:
[----:B0----5:R-:W-:Y:S01]  /*39d0*/  IMAD.U32 R58, R98, 0x10000, RZ ;  /* 0x00010000623a7824 */ /* 0x021fe200078e00ff */
[----:B--2---:R-:W-:Y:S01]  /*39e0*/  IADD3 R60, P4, R59, R12, RZ ;  /* 0x0000000c3b3c7210 */ /* 0x004fe20007f9e0ff */
[----:B------:R-:W-:Y:S01]  /*39f0*/  BSSY B1, `(.L_x_97) ;  /* 0x000000b000017945 */ /* 0x000fe20003800000 */
[----:B------:R-:W-:Y:S01]  /*3a00*/  ISETP.GT.AND P2, PT, R3, 0x9, P1 ;  /* 0x000000090300780c */ /* 0x000fe20000f44270 */
[----:B------:R-:W-:-:S04]  /*3a10*/  FMUL R61, R58, R121 ;  /* 0x000000793a3d7220 */ /* 0x000fc80000400000 */
[----:B------:R-:W-:-:S05]  /*3a20*/  FFMA R61, R62, R120, R61 ;  /* 0x000000783e3d7223 */ /* 0x000fca000000003d */
[----:B------:R-:W-:Y:S01]  /*3a30*/  F2FP.BF16.F32.PACK_AB R58, RZ, R61 ;  /* 0x0000003dff3a723e */ /* 0x000fe200000010ff */
[----:B------:R-:W-:-:S05]  /*3a40*/  IMAD.X R61, R95, 0x1, R13, P4 ;  /* 0x000000015f3d7824 */ /* 0x000fca00020e060d */
[----:B------:R0:W-:Y:S01]  /*3a50*/  @P3 STG.E.U16 desc[UR36][R60.64], R58 ;  /* 0x0000003a3c003986 */ /* 0x0001e2000c101524 */
[----:B------:R-:W-:Y:S05]  /*3a60*/  @!P2 BRA `(.L_x_98) ;  /* 0x00000000000ca947 */ /* 0x000fea0003800000 */
[----:B0-----:R-:W-:-:S05]  /*3a70*/  IADD3 R60, P3, R101, R8, RZ ;  /* 0x00000008653c7210 */ /* 0x001fca0007f7e0ff */
[----:B------:R-:W-:-:S05]  /*3a80*/  IMAD.X R61, R23, 0x1, R9, P3 ;  /* 0x00000001173d7824 */ /* 0x000fca00018e0609 */
[----:B------:R2:W5:Y:S03]  /*3a90*/  LDG.E.LTC128B.U16 R98, desc[UR36][R60.64] ;  /* 0x000000243c627981 */ /* 0x000566000c1e1520 */
.L_x_98:
[----:B------:R-:W-:Y:S05]  /*3aa0*/  BSYNC B1 ;  /* 0x0000000000017941 */ /* 0x000fea0003800000 */
.L_x_97:
        /* <DEDUP_REMOVED lines=41> */
.L_x_100:
[----:B------:R-:W-:Y:S05]  /*3d40*/  BSYNC B1 ;  /* 0x0000000000017941 */ /* 0x000fea0003800000 */
.L_x_99:
        /* <DEDUP_REMOVED lines=13> */
.L_x_102:
[----:B------:R-:W-:Y:S05]  /*3e20*/  BSYNC B1 ;  /* 0x0000000000017941 */ /* 0x000fea0003800000 */
.L_x_101:
        /* <DEDUP_REMOVED lines=41> */
.L_x_104:
[----:B------:R-:W-:Y:S05]  /*40c0*/  BSYNC B1 ;  /* 0x0000000000017941 */ /* 0x000fea0003800000 */
.L_x_103:
        /* <DEDUP_REMOVED lines=13> */
.L_x_106:
[----:B------:R-:W-:Y:S05]  /*41a0*/  BSYNC B1 ;  /* 0x0000000000017941 */ /* 0x000fea0003800000 */
.L_x_105:
        /* <DEDUP_REMOVED lines=21> */
[----:B---34-:R-:W-:Y:S02]  /*4300*/  IADD3 R122, P5, R113, R4, RZ ;  /* 0x00000004717a7210 */ /* 0x018fe40007fbe0ff */
        /* <DEDUP_REMOVED lines=19> */
.L_x_108:
[----:B------:R-:W-:Y:S05]  /*4440*/  BSYNC B1 ;  /* 0x0000000000017941 */ /* 0x000fea0003800000 */
.L_x_107:
        /* <DEDUP_REMOVED lines=13> */
.L_x_110:
[----:B------:R-:W-:Y:S05]  /*4520*/  BSYNC B1 ;  /* 0x0000000000017941 */ /* 0x000fea0003800000 */
.L_x_109:
        /* <DEDUP_REMOVED lines=24> */
[----:B------:R-:W-:-:S05]  /*46b0*/  PRMT R62, R76, 0x7610, R62 ;  /* 0x000076104c3e7816 */ /* 0x000fca000000003e */
[----:B------:R2:W-:Y:S04]  /*46c0*/  @P3 STG.E.U16 desc[UR36][R124.64], R62 ;  /* 0x0000003e7c003986 */ /* 0x0005e8000c101524 */
[----:B------:R-:W3:Y:S01]  /*46d0*/  @P2 LDG.E.LTC128B.U16 R98, desc[UR36][R128.64] ;  /* 0x0000002480622981 */ /* 0x000ee2000c1e1520 */
[----:B0-----:R-:W-:Y:S01]  /*46e0*/  LOP3.LUT R119, R91, 0x52, RZ, 0xfc, !PT ;  /* 0x000000525b777812 */ /* 0x001fe200078efcff */
[----:B------:R-:W-:Y:S01]  /*46f0*/  BSSY B1, `(.L_x_111) ;  /* 0x000000d000017945 */ /* 0x000fe20003800000 */
[----:B------:R-:W-:Y:S02]  /*4700*/  ISETP.GT.AND P3, PT, R3, 0x28, P1 ;  /* 0x000000280300780c */ /* 0x000fe40000f64270 */
[----:B------:R-:W-:Y:S01]  /*4710*/  IADD3 R76, P4, R119, R6, RZ ;  /* 0x00000006774c7210 */ /* 0x000fe20007f9e0ff */
[----:B---3--:R-:W-:-:S04]  /*4720*/  IMAD.U32 R58, R98, 0x10000, RZ ;  /* 0x00010000623a7824 */ /* 0x008fc800078e00ff */
[----:B------:R-:W-:-:S04]  /*4730*/  FMUL R58, R58, R121 ;  /* 0x000000793a3a7220 */ /* 0x000fc80000400000 */
[----:B------:R-:W-:Y:S01]  /*4740*/  FFMA R58, R77, R120, R58 ;  /* 0x000000784d3a7223 */ /* 0x000fe2000000003a */
[----:B------:R-:W-:-:S04]  /*4750*/  IMAD.X R77, R95, 0x1, R7, P4 ;  /* 0x000000015f4d7824 */ /* 0x000fc800020e0607 */
[----:B------:R-:W-:-:S05]  /*4760*/  F2FP.BF16.F32.PACK_AB R58, RZ, R58 ;  /* 0x0000003aff3a723e */ /* 0x000fca00000010ff */
[----:B------:R2:W-:Y:S01]  /*4770*/  @P2 STG.E.U16 desc[UR36][R76.64], R58 ;  /* 0x0000003a4c002986 */ /* 0x0005e2000c101524 */
[----:B------:R-:W-:Y:S05]  /*4780*/  @!P3 BRA `(.L_x_112) ;  /* 0x00000000000cb947 */ /* 0x000fea0003800000 */
[----:B--2---:R-:W-:-:S05]  /*4790*/  IADD3 R76, P2, R73, R8, RZ ;  /* 0x00000008494c7210 */ /* 0x004fca0007f5e0ff */
[----:B------:R-:W-:-:S05]  /*47a0*/  IMAD.X R77, R23, 0x1, R9, P2 ;  /* 0x00000001174d7824 */ /* 0x000fca00010e0609 */
[----:B------:R0:W5:Y:S03]  /*47b0*/  LDG.E.LTC128B.U16 R98, desc[UR36][R76.64] ;  /* 0x000000244c627981 */ /* 0x000166000c1e1520 */
.L_x_112:
[----:B------:R-:W-:Y:S05]  /*47c0*/  BSYNC B1 ;  /* 0x0000000000017941 */ /* 0x000fea0003800000 */
.L_x_111:
[----:B--2--5:R-:W-:Y:S01]  /*47d0*/  IMAD.U32 R58, R98, 0x10000, RZ ;  /* 0x00010000623a7824 */ /* 0x024fe200078e00ff */
[----:B0-----:R-:W-:Y:S01]  /*47e0*/  IADD3 R76, P4, R75, R12, RZ ;  /* 0x0000000c4b4c7210 */ /* 0x001fe20007f9e0ff */
        /* <DEDUP_REMOVED lines=11> */
.L_x_114:
[----:B------:R-:W-:Y:S05]  /*48a0*/  BSYNC B1 ;  /* 0x0000000000017941 */ /* 0x000fea0003800000 */
.L_x_113:
        /* <DEDUP_REMOVED lines=41> */
.L_x_116:
[----:B------:R-:W-:Y:S05]  /*4b40*/  BSYNC B1 ;  /* 0x0000000000017941 */ /* 0x000fea0003800000 */
.L_x_115:
        /* <DEDUP_REMOVED lines=13> */
.L_x_118:
[----:B------:R-:W-:Y:S05]  /*4c20*/  BSYNC B1 ;  /* 0x0000000000017941 */ /* 0x000fea0003800000 */
.L_x_117:
        /* <DEDUP_REMOVED lines=23> */
[----:B------:R-:W-:Y:S02]  /*4da0*/  IMAD.X R135, R23, 0x1, R5, P4 ;  /* 0x0000000117877824 */ /* 0x000fe400020e0605 */
[----:B------:R0:W-:Y:S04]  /*4db0*/  @P3 STG.E.U16 desc[UR36][R132.64], R84 ;  /* 0x0000005484003986 */ /* 0x0001e8000c101524 */
[----:B------:R-:W2:Y:S01]  /*4dc0*/  @P0 LDG.E.LTC128B.U16 R98, desc[UR36][R134.64] ;  /* 0x0000002486620981 */ /* 0x000ea2000c1e1520 */
[----:B------:R-:W-:Y:S01]  /*4dd0*/  LOP3.LUT R5, R91, 0x72, RZ, 0xfc, !PT ;  /* 0x000000725b057812 */ /* 0x000fe200078efcff */
[----:B------:R-:W-:Y:S01]  /*4de0*/  BSSY B1, `(.L_x_119) ;  /* 0x000000d000017945 */ /* 0x000fe20003800000 */
[----:B------:R-:W-:Y:S02]  /*4df0*/  ISETP.GT.AND P2, PT, R3, 0x38, P1 ;  /* 0x000000380300780c */ /* 0x000fe40000f44270 */
[----:B------:R-:W-:-:S05]  /*4e00*/  IADD3 R6, P3, R5, R6, RZ ;  /* 0x0000000605067210 */ /* 0x000fca0007f7e0ff */
[----:B------:R-:W-:Y:S02]  /*4e10*/  IMAD.X R7, R95, 0x1, R7, P3 ;  /* 0x000000015f077824 */ /* 0x000fe400018e0607 */
[----:B--2---:R-:W-:-:S04]  /*4e20*/  IMAD.U32 R4, R98, 0x10000, RZ ;  /* 0x0001000062047824 */ /* 0x004fc800078e00ff */
[----:B------:R-:W-:-:S04]  /*4e30*/  FMUL R4, R4, R121 ;  /* 0x0000007904047220 */ /* 0x000fc80000400000 */
[----:B------:R-:W-:-:S05]  /*4e40*/  FFMA R4, R85, R120, R4 ;  /* 0x0000007855047223 */ /* 0x000fca0000000004 */
[----:B------:R-:W-:-:S05]  /*4e50*/  F2FP.BF16.F32.PACK_AB R4, RZ, R4 ;  /* 0x00000004ff04723e */ /* 0x000fca00000010ff */
[----:B------:R0:W-:Y:S01]  /*4e60*/  @P0 STG.E.U16 desc[UR36][R6.64], R4 ;  /* 0x0000000406000986 */ /* 0x0001e2000c101524 */
[----:B------:R-:W-:Y:S05]  /*4e70*/  @!P2 BRA `(.L_x_120) ;  /* 0x00000000000ca947 */ /* 0x000fea0003800000 */
[----:B0-----:R-:W-:-:S05]  /*4e80*/  IADD3 R6, P0, R81, R8, RZ ;  /* 0x0000000851067210 */ /* 0x001fca0007f1e0ff */
[----:B------:R-:W-:-:S05]  /*4e90*/  IMAD.X R7, R23, 0x1, R9, P0 ;  /* 0x0000000117077824 */ /* 0x000fca00000e0609 */
[----:B------:R2:W5:Y:S03]  /*4ea0*/  LDG.E.LTC128B.U16 R98, desc[UR36][R6.64] ;  /* 0x0000002406627981 */ /* 0x000566000c1e1520 */
.L_x_120:
[----:B------:R-:W-:Y:S05]  /*4eb0*/  BSYNC B1 ;  /* 0x0000000000017941 */ /* 0x000fea0003800000 */
.L_x_119:
[----:B0----5:R-:W-:Y:S01]  /*4ec0*/  IMAD.U32 R4, R98, 0x10000, RZ ;  /* 0x0001000062047824 */ /* 0x021fe200078e00ff */
[----:B--2---:R-:W-:Y:S01]  /*4ed0*/  IADD3 R6, P0, R83, R12, RZ ;  /* 0x0000000c53067210 */ /* 0x004fe20007f1e0ff */
[----:B------:R-:W-:Y:S01]  /*4ee0*/  BSSY B1, `(.L_x_121) ;  /* 0x000000b000017945 */ /* 0x000fe20003800000 */
[----:B------:R-:W-:Y:S01]  /*4ef0*/  ISETP.GT.AND P1, PT, R3, 0x39, P1 ;  /* 0x000000390300780c */ /* 0x000fe20000f24270 */
[----:B------:R-:W-:-:S04]  /*4f00*/  FMUL R7, R4, R121 ;  /* 0x0000007904077220 */ /* 0x000fc80000400000 */
[----:B------:R-:W-:-:S05]  /*4f10*/  FFMA R7, R86, R120, R7 ;  /* 0x0000007856077223 */ /* 0x000fca0000000007 */
[----:B------:R-:W-:Y:S01]  /*4f20*/  F2FP.BF16.F32.PACK_AB R4, RZ, R7 ;  /* 0x00000007ff04723e */ /* 0x000fe200000010ff */
[----:B------:R-:W-:Y:S01]  /*4f30*/  IMAD.X R7, R95, 0x1, R13, P0 ;  /* 0x000000015f077824 */ /* 0x000fe200000e060d */
[----:B------:R-:W-:-:S04]  /*4f40*/  IADD3 R8, P0, R127, R8, RZ ;  /* 0x000000087f087210 */ /* 0x000fc80007f1e0ff */
[----:B------:R0:W-:Y:S01]  /*4f50*/  @P2 STG.E.U16 desc[UR36][R6.64], R4 ;  /* 0x0000000406002986 */ /* 0x0001e2000c101524 */
[----:B------:R-:W-:Y:S01]  /*4f60*/  IMAD.X R9, R23, 0x1, R9, P0 ;  /* 0x0000000117097824 */ /* 0x000fe200000e0609 */
[----:B------:R-:W-:Y:S07]  /*4f70*/  @!P1 BRA `(.L_x_122) ;  /* 0x0000000000049947 */ /* 0x000fee0003800000 */
[----:B------:R2:W5:Y:S02]  /*4f80*/  LDG.E.LTC128B.U16 R98, desc[UR36][R8.64] ;  /* 0x0000002408627981 */ /* 0x000564000c1e1520 */
.L_x_122:
[----:B------:R-:W-:Y:S05]  /*4f90*/  BSYNC B1 ;  /* 0x0000000000017941 */ /* 0x000fea0003800000 */
.L_x_121:
[----:B0----5:R-:W-:Y:S01]  /*4fa0*/  IMAD.U32 R4, R98, 0x10000, RZ ;  /* 0x0001000062047824 */ /* 0x021fe200078e00ff */
[----:B------:R-:W-:Y:S01]  /*4fb0*/  IADD3 R6, P3, R5, R12, RZ ;  /* 0x0000000c05067210 */ /* 0x000fe20007f7e0ff */
[----:B------:R-:W-:Y:S01]  /*4fc0*/  BSSY B1, `(.L_x_123) ;  /* 0x000000c000017945 */ /* 0x000fe20003800000 */
[----:B------:R-:W-:Y:S01]  /*4fd0*/  ISETP.GT.AND P0, PT, R0, 0x100, PT ;  /* 0x000001000000780c */ /* 0x000fe20003f04270 */
[----:B------:R-:W-:Y:S02]  /*4fe0*/  FMUL R4, R4, R121 ;  /* 0x0000007904047220 */ /* 0x000fe40000400000 */
[----:B------:R-:W-:Y:S01]  /*4ff0*/  IMAD.X R7, R95, 0x1, R13, P3 ;  /* 0x000000015f077824 */ /* 0x000fe200018e060d */
[----:B------:R-:W-:Y:S01]  /*5000*/  ISETP.GT.AND P2, PT, R3, RZ, P0 ;  /* 0x000000ff0300720c */ /* 0x000fe20000744270 */
[----:B------:R-:W-:-:S05]  /*5010*/  FFMA R4, R87, R120, R4 ;  /* 0x0000007857047223 */ /* 0x000fca0000000004 */
[----:B------:R-:W-:-:S05]  /*5020*/  F2FP.BF16.F32.PACK_AB R4, RZ, R4 ;  /* 0x00000004ff04723e */ /* 0x000fca00000010ff */
[----:B------:R0:W-:Y:S02]  /*5030*/  @P1 STG.E.U16 desc[UR36][R6.64], R4 ;  /* 0x0000000406001986 */ /* 0x0001e4000c101524 */
[----:B------:R-:W-:Y:S05]  /*5040*/  @!P2 BRA `(.L_x_124) ;  /* 0x00000000000ca947 */ /* 0x000fea0003800000 */
[----:B0-----:R-:W-:-:S05]  /*5050*/  IADD3 R6, P1, R14, R11, RZ ;  /* 0x0000000b0e067210 */ /* 0x001fca0007f3e0ff */
[----:B------:R-:W-:-:S05]  /*5060*/  IMAD.X R7, R15, 0x1, R23, P1 ;  /* 0x000000010f077824 */ /* 0x000fca00008e0617 */
[----:B------:R3:W5:Y:S03]  /*5070*/  LDG.E.LTC128B.U16 R98, desc[UR36][R6.64] ;  /* 0x0000002406627981 */ /* 0x000766000c1e1520 */
.L_x_124:
[----:B------:R-:W-:Y:S05]  /*5080*/  BSYNC B1 ;  /* 0x0000000000017941 */ /* 0x000fea0003800000 */
.L_x_123:
[----:B0----5:R-:W-:Y:S01]  /*5090*/  IMAD.U32 R4, R98, 0x10000, RZ ;  /* 0x0001000062047824 */ /* 0x021fe200078e00ff */
[----:B---3--:R-:W-:Y:S01]  /*50a0*/  IADD3 R6, P1, R20, R91, RZ ;  /* 0x0000005b14067210 */ /* 0x008fe20007f3e0ff */
        /* <DEDUP_REMOVED lines=11> */
.L_x_126:
[----:B------:R-:W-:Y:S05]  /*5160*/  BSYNC B1 ;  /* 0x0000000000017941 */ /* 0x000fea0003800000 */
.L_x_125:
[----:B0----5:R-:W-:Y:S01]  /*5170*/  IMAD.U32 R4, R98, 0x10000, RZ ;  /* 0x0001000062047824 */ /* 0x021fe200078e00ff */
[----:B---3--:R-:W-:Y:S01]  /*5180*/  IADD3 R6, P4, R97, R20, RZ ;  /* 0x0000001461067210 */ /* 0x008fe20007f9e0ff */
        /* <DEDUP_REMOVED lines=12> */
.L_x_128:
[----:B------:R-:W-:Y:S05]  /*5250*/  BSYNC B1 ;  /* 0x0000000000017941 */ /* 0x000fea0003800000 */
.L_x_127:
[----:B-----5:R-:W-:Y:S01]  /*5260*/  IMAD.U32 R0, R98, 0x10000, RZ ;  /* 0x0001000062007824 */ /* 0x020fe200078e00ff */
[----:B0--3--:R-:W-:Y:S01]  /*5270*/  IADD3 R6, P4, R88, R91, RZ ;  /* 0x0000005b58067210 */ /* 0x009fe20007f9e0ff */
        /* <DEDUP_REMOVED lines=11> */
.L_x_130:
[----:B------:R-:W-:Y:S05]  /*5330*/  BSYNC B1 ;  /* 0x0000000000017941 */ /* 0x000fea0003800000 */
.L_x_129:
[----:B0----5:R-:W-:Y:S01]  /*5340*/  IMAD.U32 R0, R98, 0x10000, RZ ;  /* 0x0001000062007824 */ /* 0x021fe200078e00ff */
[----:B---3--:R-:W-:Y:S01]  /*5350*/  IADD3 R6, P4, R88, R97, RZ ;  /* 0x0000006158067210 */ /* 0x008fe20007f9e0ff */
[----:B------:R-:W-:Y:S01]  /*5360*/  BSSY B1, `(.L_x_131) ;  /* 0x000000b000017945 */ /* 0x000fe20003800000 */
[----:B------:R-:W-:Y:S01]  /*5370*/  ISETP.GT.AND P2, PT, R3, 0x8, P0 ;  /* 0x000000080300780c */ /* 0x000fe20000744270 */
[----:B------:R-:W-:Y:S02]  /*5380*/  FMUL R0, R0, R121 ;  /* 0x0000007900007220 */ /* 0x000fe40000400000 */
[----:B------:R-:W-:Y:S02]  /*5390*/  IMAD.X R7, R89, 0x1, R95, P4 ;  /* 0x0000000159077824 */ /* 0x000fe400020e065f */
[----:B------:R-:W-:-:S05]  /*53a0*/  FFMA R0, R27, R120, R0 ;  /* 0x000000781b007223 */ /* 0x000fca0000000000 */
[----:B------:R-:W-:-:S05]  /*53b0*/  F2FP.BF16.F32.PACK_AB R0, RZ, R0 ;  /* 0x00000000ff00723e */ /* 0x000fca00000010ff */
[----:B------:R0:W-:Y:S01]  /*53c0*/  @P3 STG.E.U16 desc[UR36][R6.64], R0 ;  /* 0x0000000006003986 */ /* 0x0001e2000c101524 */
[----:B------:R-:W-:Y:S05]  /*53d0*/  @!P2 BRA `(.L_x_132) ;  /* 0x00000000000ca947 */ /* 0x000fea0003800000 */
[----:B0-----:R-:W-:-:S05]  /*53e0*/  IADD3 R6, P3, R99, R14, RZ ;  /* 0x0000000e63067210 */ /* 0x001fca0007f7e0ff */
[----:B------:R-:W-:-:S05]  /*53f0*/  IMAD.X R7, R15, 0x1, R23, P3 ;  /* 0x000000010f077824 */ /* 0x000fca00018e0617 */
[----:B------:R3:W5:Y:S03]  /*5400*/  LDG.E.LTC128B.U16 R98, desc[UR36][R6.64] ;  /* 0x0000002406627981 */ /* 0x000766000c1e1520 */
.L_x_132:
[----:B------:R-:W-:Y:S05]  /*5410*/  BSYNC B1 ;  /* 0x0000000000017941 */ /* 0x000fea0003800000 */
.L_x_131:
        /* <DEDUP_REMOVED lines=13> */
.L_x_134:
[----:B------:R-:W-:Y:S05]  /*54f0*/  BSYNC B1 ;  /* 0x0000000000017941 */ /* 0x000fea0003800000 */
.L_x_133:
        /* <DEDUP_REMOVED lines=13> */
.L_x_136:
[----:B------:R-:W-:Y:S05]  /*55d0*/  BSYNC B1 ;  /* 0x0000000000017941 */ /* 0x000fea0003800000 */
.L_x_135:
        /* <DEDUP_REMOVED lines=13> */
.L_x_138:
[----:B------:R-:W-:Y:S05]  /*56b0*/  BSYNC B1 ;  /* 0x0000000000017941 */ /* 0x000fea0003800000 */
.L_x_137:
        /* <DEDUP_REMOVED lines=13> */
.L_x_140:
[----:B------:R-:W-:Y:S05]  /*5790*/  BSYNC B1 ;  /* 0x0000000000017941 */ /* 0x000fea0003800000 */
.L_x_139:
        /* <DEDUP_REMOVED lines=13> */
.L_x_142:
[----:B------:R-:W-:Y:S05]  /*5870*/  BSYNC B1 ;  /* 0x0000000000017941 */ /* 0x000fea0003800000 */
.L_x_141:
        /* <DEDUP_REMOVED lines=13> */
.L_x_144:
[----:B------:R-:W-:Y:S05]  /*5950*/  BSYNC B1 ;  /* 0x0000000000017941 */ /* 0x000fea0003800000 */
.L_x_143:
        /* <DEDUP_REMOVED lines=13> */
.L_x_146:
[----:B------:R-:W-:Y:S05]  /*5a30*/  BSYNC B1 ;  /* 0x0000000000017941 */ /* 0x000fea0003800000 */
.L_x_145:
        /* <DEDUP_REMOVED lines=13> */
.L_x_148:
[----:B------:R-:W-:Y:S05]  /*5b10*/  BSYNC B1 ;  /* 0x0000000000017941 */ /* 0x000fea0003800000 */
.L_x_147:
        /* <DEDUP_REMOVED lines=13> */
.L_x_150:
[----:B------:R-:W-:Y:S05]  /*5bf0*/  BSYNC B1 ;  /* 0x0000000000017941 */ /* 0x000fea0003800000 */
.L_x_149:
        /* <DEDUP_REMOVED lines=13> */
.L_x_152:
[----:B------:R-:W-:Y:S05]  /*5cd0*/  BSYNC B1 ;  /* 0x0000000000017941 */ /* 0x000fea0003800000 */
.L_x_151:
        /* <DEDUP_REMOVED lines=13> */
.L_x_154:
[----:B------:R-:W-:Y:S05]  /*5db0*/  BSYNC B1 ;  /* 0x0000000000017941 */ /* 0x000fea0003800000 */
.L_x_153:
        /* <DEDUP_REMOVED lines=13> */
.L_x_156:
[----:B------:R-:W-:Y:S05]  /*5e90*/  BSYNC B1 ;  /* 0x0000000000017941 */ /* 0x000fea0003800000 */
.L_x_155:
        /* <DEDUP_REMOVED lines=13> */
.L_x_158:
[----:B------:R-:W-:Y:S05]  /*5f70*/  BSYNC B1 ;  /* 0x0000000000017941 */ /* 0x000fea0003800000 */
.L_x_157:
        /* <DEDUP_REMOVED lines=13> */
.L_x_160:
[----:B------:R-:W-:Y:S05]  /*6050*/  BSYNC B1 ;  /* 0x0000000000017941 */ /* 0x000fea0003800000 */
.L_x_159:
        /* <DEDUP_REMOVED lines=13> */
.L_x_162:
[----:B------:R-:W-:Y:S05]  /*6130*/  BSYNC B1 ;  /* 0x0000000000017941 */ /* 0x000fea0003800000 */
.L_x_161:
        /* <DEDUP_REMOVED lines=13> */
.L_x_164:
[----:B------:R-:W-:Y:S05]  /*6210*/  BSYNC B1 ;  /* 0x0000000000017941 */ /* 0x000fea0003800000 */
.L_x_163:
        /* <DEDUP_REMOVED lines=13> */
.L_x_166:
[----:B------:R-:W-:Y:S05]  /*62f0*/  BSYNC B1 ;  /* 0x0000000000017941 */ /* 0x000fea0003800000 */
.L_x_165:
        /* <DEDUP_REMOVED lines=13> */
.L_x_168:
[----:B------:R-:W-:Y:S05]  /*63d0*/  BSYNC B1 ;  /* 0x0000000000017941 */ /* 0x000fea0003800000 */
.L_x_167:
        /* <DEDUP_REMOVED lines=13> */
.L_x_170:
[----:B------:R-:W-:Y:S05]  /*64b0*/  BSYNC B1 ;  /* 0x0000000000017941 */ /* 0x000fea0003800000 */
.L_x_169:
        /* <DEDUP_REMOVED lines=13> */
.L_x_172:
[----:B------:R-:W-:Y:S05]  /*6590*/  BSYNC B1 ;  /* 0x0000000000017941 */ /* 0x000fea0003800000 */
.L_x_171:
        /* <DEDUP_REMOVED lines=13> */
.L_x_174:
[----:B------:R-:W-:Y:S05]  /*6670*/  BSYNC B1 ;  /* 0x0000000000017941 */ /* 0x000fea0003800000 */
.L_x_173:
        /* <DEDUP_REMOVED lines=13> */
.L_x_176:
[----:B------:R-:W-:Y:S05]  /*6750*/  BSYNC B1 ;  /* 0x0000000000017941 */ /* 0x000fea0003800000 */
.L_x_175:
        /* <DEDUP_REMOVED lines=13> */
.L_x_178:
[----:B------:R-:W-:Y:S05]  /*6830*/  BSYNC B1 ;  /* 0x0000000000017941 */ /* 0x000fea0003800000 */
.L_x_177:
        /* <DEDUP_REMOVED lines=13> */
.L_x_180:
[----:B------:R-:W-:Y:S05]  /*6910*/  BSYNC B1 ;  /* 0x0000000000017941 */ /* 0x000fea0003800000 */
.L_x_179:
[----:B0----5:R-:W-:Y:S01]  /*6920*/  IMAD.U32 R0, R98, 0x10000, RZ ;  /* 0x0001000062007824 */ /* 0x021fe200078e00ff */
[----:B---3--:R-:W-:Y:S01]  /*6930*/  IADD3 R6, P3, R83, R20, RZ ;  /* 0x0000001453067210 */ /* 0x008fe20007f7e0ff */
[----:B------:R-:W-:Y:S01]  /*6940*/  BSSY B1, `(.L_x_181) ;  /* 0x000000b000017945 */ /* 0x000fe20003800000 */
[----:B------:R-:W-:Y:S01]  /*6950*/  ISETP.GT.AND P0, PT, R3, 0x39, P0 ;  /* 0x000000390300780c */ /* 0x000fe20000704270 */
[----:B------:R-:W-:-:S04]  /*6960*/  FMUL R7, R0, R121 ;  /* 0x0000007900077220 */ /* 0x000fc80000400000 */
[----:B------:R-:W-:-:S05]  /*6970*/  FFMA R7, R52, R120, R7 ;  /* 0x0000007834077223 */ /* 0x000fca0000000007 */
[----:B------:R-:W-:Y:S01]  /*6980*/  F2FP.BF16.F32.PACK_AB R0, RZ, R7 ;  /* 0x00000007ff00723e */ /* 0x000fe200000010ff */
[----:B------:R-:W-:Y:S01]  /*6990*/  IMAD.X R7, R21, 0x1, R95, P3 ;  /* 0x0000000115077824 */ /* 0x000fe200018e065f */
[----:B--2---:R-:W-:-:S04]  /*69a0*/  IADD3 R8, P3, R127, R14, RZ ;  /* 0x0000000e7f087210 */ /* 0x004fc80007f7e0ff */
[----:B------:R0:W-:Y:S01]  /*69b0*/  @P2 STG.E.U16 desc[UR36][R6.64], R0 ;  /* 0x0000000006002986 */ /* 0x0001e2000c101524 */
[----:B------:R-:W-:Y:S01]  /*69c0*/  IMAD.X R9, R15, 0x1, R23, P3 ;  /* 0x000000010f097824 */ /* 0x000fe200018e0617 */
[----:B------:R-:W-:Y:S07]  /*69d0*/  @!P0 BRA `(.L_x_182) ;  /* 0x0000000000048947 */ /* 0x000fee0003800000 */
[----:B------:R2:W5:Y:S02]  /*69e0*/  LDG.E.LTC128B.U16 R98, desc[UR36][R8.64] ;  /* 0x0000002408627981 */ /* 0x000564000c1e1520 */
.L_x_182:
[----:B------:R-:W-:Y:S05]  /*69f0*/  BSYNC B1 ;  /* 0x0000000000017941 */ /* 0x000fea0003800000 */
.L_x_181:
[----:B0----5:R-:W-:Y:S01]  /*6a00*/  IMAD.U32 R0, R98, 0x10000, RZ ;  /* 0x0001000062007824 */ /* 0x021fe200078e00ff */
[----:B------:R-:W-:Y:S01]  /*6a10*/  IADD3 R6, P2, R5, R20, RZ ;  /* 0x0000001405067210 */ /* 0x000fe20007f5e0ff */
        /* <DEDUP_REMOVED lines=11> */
.L_x_184:
[----:B------:R-:W-:Y:S05]  /*6ad0*/  BSYNC B1 ;  /* 0x0000000000017941 */ /* 0x000fea0003800000 */
.L_x_183:
        /* <DEDUP_REMOVED lines=13> */
.L_x_186:
[----:B------:R-:W-:Y:S05]  /*6bb0*/  BSYNC B1 ;  /* 0x0000000000017941 */ /* 0x000fea0003800000 */
.L_x_185:
[----:B------:R-:W-:Y:S05]  /*6bc0*/  @!P1 BRA `(.L_x_187) ;  /* 0x00000024005c9947 */ /* 0x000fea0003800000 */
[----:B-----5:R-:W-:Y:S01]  /*6bd0*/  IMAD.U32 R98, R98, 0x10000, RZ ;  /* 0x0001000062627824 */ /* 0x020fe200078e00ff */
[----:B------:R-:W-:-:S03]  /*6be0*/  IADD3 R4, P0, R5, R88, RZ ;  /* 0x0000005805047210 */ /* 0x000fc60007f1e0ff */
[----:B------:R-:W-:Y:S02]  /*6bf0*/  FMUL R98, R98, R121 ;  /* 0x0000007962627220 */ /* 0x000fe40000400000 */
[----:B------:R-:W-:Y:S02]  /*6c00*/  IMAD.X R5, R89, 0x1, R95, P0 ;  /* 0x0000000159057824 */ /* 0x000fe400000e065f */
[----:B------:R-:W-:-:S05]  /*6c10*/  FFMA R98, R55, R120, R98 ;  /* 0x0000007837627223 */ /* 0x000fca0000000062 */
[----:B------:R-:W-:-:S05]  /*6c20*/  F2FP.BF16.F32.PACK_AB R98, RZ, R98 ;  /* 0x00000062ff62723e */ /* 0x000fca00000010ff */
[----:B------:R3:W-:Y:S01]  /*6c30*/  STG.E.U16 desc[UR36][R4.64], R98 ;  /* 0x0000006204007986 */ /* 0x0007e2000c101524 */
[----:B------:R-:W-:Y:S05]  /*6c40*/  BRA `(.L_x_187) ;  /* 0x00000024003c7947 */ /* 0x000fea0003800000 */
.L_x_30:
[----:B------:R-:W-:Y:S01]  /*6c50*/  ULDC.64 UR4, c[0x0][0x5c0] ;  /* 0x0001700000047ab9 */ /* 0x000fe20000000a00 */
[-C--:B------:R-:W-:Y:S01]  /*6c60*/  FMUL R88, R88, R120.reuse ;  /* 0x0000007858587220 */ /* 0x080fe20000400000 */
[----:B------:R-:W-:Y:S01]  /*6c70*/  ISETP.GT.AND P3, PT, R3, 0x1, P1 ;  /* 0x000000010300780c */ /* 0x000fe20000f64270 */
[-C--:B------:R-:W-:Y:S01]  /*6c80*/  FMUL R89, R89, R120.reuse ;  /* 0x0000007859597220 */ /* 0x080fe20000400000 */
[----:B------:R-:W-:Y:S01]  /*6c90*/  LEA R4, P0, R130, UR4, 0x1 ;  /* 0x0000000482047c11 */ /* 0x000fe2000f8008ff */
[----:B------:R-:W-:Y:S01]  /*6ca0*/  FMUL R90, R90, R120 ;  /* 0x000000785a5a7220 */ /* 0x000fe20000400000 */
[----:B------:R-:W-:Y:S01]  /*6cb0*/  F2FP.BF16.F32.PACK_AB R88, RZ, R88 ;  /* 0x00000058ff58723e */ /* 0x000fe200000010ff */
[-C--:B------:R-:W-:Y:S01]  /*6cc0*/  FMUL R91, R91, R120.reuse ;  /* 0x000000785b5b7220 */ /* 0x080fe20000400000 */
[----:B------:R-:W-:Y:S01]  /*6cd0*/  LEA.HI.X R5, R130, UR5, R139, 0x1, P0 ;  /* 0x0000000582057c11 */ /* 0x000fe200080f0c8b */
[-C--:B------:R-:W-:Y:S01]  /*6ce0*/  FMUL R92, R92, R120.reuse ;  /* 0x000000785c5c7220 */ /* 0x080fe20000400000 */
[----:B------:R-:W-:Y:S01]  /*6cf0*/  ISETP.GT.AND P0, PT, R0, 0x8, PT ;  /* 0x000000080000780c */ /* 0x000fe20003f04270 */
[-C--:B------:R-:W-:Y:S01]  /*6d00*/  FMUL R93, R93, R120.reuse ;  /* 0x000000785d5d7220 */ /* 0x080fe20000400000 */
[----:B------:R-:W-:Y:S01]  /*6d10*/  F2FP.BF16.F32.PACK_AB R89, RZ, R89 ;  /* 0x00000059ff59723e */ /* 0x000fe200000010ff */
[----:B------:R-:W-:Y:S01]  /*6d20*/  @P2 STG.E.U16 desc[UR36][R4.64], R88 ;  /* 0x0000005804002986 */ /* 0x000fe2000c101524 */
[----:B------:R-:W-:Y:S01]  /*6d30*/  ISETP.GT.AND P2, PT, R3, RZ, P0 ;  /* 0x000000ff0300720c */ /* 0x000fe20000744270 */
[----:B------:R-:W-:Y:S01]  /*6d40*/  FMUL R94, R94, R120 ;  /* 0x000000785e5e7220 */ /* 0x000fe20000400000 */
[C---:B------:R-:W-:Y:S01]  /*6d50*/  SHF.L.U64.HI R7, R20.reuse, 0x4, R21 ;  /* 0x0000000414077819 */ /* 0x040fe20000010215 */
[----:B------:R-:W-:Y:S01]  /*6d60*/  @P3 STG.E.U16 desc[UR36][R4.64+0x2], R89 ;  /* 0x0000025904003986 */ /* 0x000fe2000c101524 */
[----:B------:R-:W-:Y:S01]  /*6d70*/  LEA R12, P3, R20, R4, 0x4 ;  /* 0x00000004140c7211 */ /* 0x000fe200078620ff */
[-C--:B------:R-:W-:Y:S01]  /*6d80*/  FMUL R95, R95, R120.reuse ;  /* 0x000000785f5f7220 */ /* 0x080fe20000400000 */
[----:B------:R-:W-:Y:S01]  /*6d90*/  ISETP.GT.AND P5, PT, R3, 0x1, P0 ;  /* 0x000000010300780c */ /* 0x000fe200007a4270 */
[----:B------:R-:W-:Y:S01]  /*6da0*/  FMUL R96, R96, R120 ;  /* 0x0000007860607220 */ /* 0x000fe20000400000 */
[----:B------:R-:W-:Y:S01]  /*6db0*/  F2FP.BF16.F32.PACK_AB R90, RZ, R90 ;  /* 0x0000005aff5a723e */ /* 0x000fe200000010ff */
[----:B------:R-:W-:Y:S01]  /*6dc0*/  IMAD.X R13, R7, 0x1, R5, P3 ;  /* 0x00000001070d7824 */ /* 0x000fe200018e0605 */
[----:B------:R-:W-:Y:S01]  /*6dd0*/  ISETP.GT.AND P4, PT, R3, 0x8, P1 ;  /* 0x000000080300780c */ /* 0x000fe20000f84270 */
[-C--:B------:R-:W-:Y:S01]  /*6de0*/  FMUL R97, R97, R120.reuse ;  /* 0x0000007861617220 */ /* 0x080fe20000400000 */
[C---:B------:R-:W-:Y:S01]  /*6df0*/  ISETP.GT.AND P3, PT, R3.reuse, 0x9, P1 ;  /* 0x000000090300780c */ /* 0x040fe20000f64270 */
[-C--:B------:R-:W-:Y:S01]  /*6e00*/  FMUL R98, R98, R120.reuse ;  /* 0x0000007862627220 */ /* 0x080fe20000400000 */
[----:B------:R-:W-:Y:S01]  /*6e10*/  @P2 STG.E.U16 desc[UR36][R12.64], R90 ;  /* 0x0000005a0c002986 */ /* 0x000fe2000c101524 */
[----:B------:R-:W-:Y:S01]  /*6e20*/  ISETP.GT.AND P2, PT, R3, 0x8, P0 ;  /* 0x000000080300780c */ /* 0x000fe20000744270 */
[-C--:B------:R-:W-:Y:S01]  /*6e30*/  FMUL R99, R99, R120.reuse ;  /* 0x0000007863637220 */ /* 0x080fe20000400000 */
[----:B------:R-:W-:Y:S01]  /*6e40*/  F2FP.BF16.F32.PACK_AB R91, RZ, R91 ;  /* 0x0000005bff5b723e */ /* 0x000fe200000010ff */
[----:B------:R-:W-:Y:S01]  /*6e50*/  FMUL R100, R100, R120 ;  /* 0x0000007864647220 */ /* 0x000fe20000400000 */
[--C-:B------:R-:W-:Y:S01]  /*6e60*/  @P5 IMAD.MOV.U32 R6, RZ, RZ, R12.reuse ;  /* 0x000000ffff065224 */ /* 0x100fe200078e000c */
[----:B------:R-:W-:Y:S01]  /*6e70*/  F2FP.BF16.F32.PACK_AB R92, RZ, R92 ;  /* 0x0000005cff5c723e */ /* 0x000fe200000010ff */
[--C-:B------:R-:W-:Y:S01]  /*6e80*/  @P5 IMAD.MOV.U32 R7, RZ, RZ, R13.reuse ;  /* 0x000000ffff075224 */ /* 0x100fe200078e000d */
[----:B------:R-:W-:Y:S01]  /*6e90*/  F2FP.BF16.F32.PACK_AB R93, RZ, R93 ;  /* 0x0000005dff5d723e */ /* 0x000fe200000010ff */
[----:B------:R-:W-:Y:S01]  /*6ea0*/  FMUL R101, R101, R120 ;  /* 0x0000007865657220 */ /* 0x000fe20000400000 */
[----:B------:R-:W-:Y:S01]  /*6eb0*/  F2FP.BF16.F32.PACK_AB R94, RZ, R94 ;  /* 0x0000005eff5e723e */ /* 0x000fe200000010ff */
[-C--:B------:R-:W-:Y:S01]  /*6ec0*/  FMUL R102, R102, R120.reuse ;  /* 0x0000007866667220 */ /* 0x080fe20000400000 */
[----:B------:R0:W-:Y:S01]  /*6ed0*/  @P5 STG.E.U16 desc[UR36][R6.64+0x2], R91 ;  /* 0x0000025b06005986 */ /* 0x0001e2000c101524 */
[----:B------:R-:W-:Y:S01]  /*6ee0*/  ISETP.GT.AND P5, PT, R3, 0x9, P0 ;  /* 0x000000090300780c */ /* 0x000fe200007a4270 */
[-C--:B------:R-:W-:Y:S01]  /*6ef0*/  FMUL R103, R103, R120.reuse ;  /* 0x0000007867677220 */ /* 0x080fe20000400000 */
[----:B------:R-:W-:Y:S01]  /*6f00*/  F2FP.BF16.F32.PACK_AB R95, RZ, R95 ;  /* 0x0000005fff5f723e */ /* 0x000fe200000010ff */
[----:B------:R-:W-:Y:S01]  /*6f10*/  @P4 STG.E.U16 desc[UR36][R4.64+0x10], R92 ;  /* 0x0000105c04004986 */ /* 0x000fe2000c101524 */
[C---:B------:R-:W-:Y:S01]  /*6f20*/  ISETP.GT.AND P4, PT, R3.reuse, 0x10, P1 ;  /* 0x000000100300780c */ /* 0x040fe20000f84270 */
[----:B------:R-:W-:Y:S01]  /*6f30*/  FMUL R104, R104, R120 ;  /* 0x0000007868687220 */ /* 0x000fe20000400000 */
[----:B------:R-:W-:Y:S01]  /*6f40*/  F2FP.BF16.F32.PACK_AB R96, RZ, R96 ;  /* 0x00000060ff60723e */ /* 0x000fe200000010ff */
[----:B------:R-:W-:Y:S01]  /*6f50*/  @P3 STG.E.U16 desc[UR36][R4.64+0x12], R93 ;  /* 0x0000125d04003986 */ /* 0x000fe2000c101524 */
[----:B------:R-:W-:Y:S01]  /*6f60*/  ISETP.GT.AND P3, PT, R3, 0x11, P1 ;  /* 0x000000110300780c */ /* 0x000fe20000f64270 */
[----:B------:R-:W-:Y:S01]  /*6f70*/  FMUL R105, R105, R120 ;  /* 0x0000007869697220 */ /* 0x000fe20000400000 */
[----:B------:R-:W-:Y:S01]  /*6f80*/  F2FP.BF16.F32.PACK_AB R97, RZ, R97 ;  /* 0x00000061ff61723e */ /* 0x000fe200000010ff */
[--C-:B0-----:R-:W-:Y:S01]  /*6f90*/  @P2 IMAD.MOV.U32 R6, RZ, RZ, R12.reuse ;  /* 0x000000ffff062224 */ /* 0x101fe200078e000c */
        /* <DEDUP_REMOVED lines=10> */
[----:B------:R-:W-:Y:S01]  /*7040*/  FMUL R109, R109, R120 ;  /* 0x000000786d6d7220 */ /* 0x000fe20000400000 */
[----:B------:R-:W-:Y:S01]  /*7050*/  F2FP.BF16.F32.PACK_AB R102, RZ, R102 ;  /* 0x00000066ff66723e */ /* 0x000fe200000010ff */
[-C--:B------:R-:W-:Y:S01]  /*7060*/  FMUL R110, R110, R120.reuse ;  /* 0x000000786e6e7220 */ /* 0x080fe20000400000 */
[----:B------:R-:W-:Y:S01]  /*7070*/  F2FP.BF16.F32.PACK_AB R103, RZ, R103 ;  /* 0x00000067ff67723e */ /* 0x000fe200000010ff */
[----:B------:R-:W-:Y:S01]  /*7080*/  FMUL R111, R111, R120 ;  /* 0x000000786f6f7220 */ /* 0x000fe20000400000 */
[----:B------:R-:W-:Y:S01]  /*7090*/  F2FP.BF16.F32.PACK_AB R104, RZ, R104 ;  /* 0x00000068ff68723e */ /* 0x000fe200000010ff */
        /* <DEDUP_REMOVED lines=23> */
[----:B------:R-:W-:Y:S01]  /*7210*/  @P2 IMAD.MOV.U32 R7, RZ, RZ, R13 ;  /* 0x000000ffff072224 */ /* 0x000fe200078e000d */
[----:B------:R-:W-:Y:S01]  /*7220*/  F2FP.BF16.F32.PACK_AB R113, RZ, R113 ;  /* 0x00000071ff71723e */ /* 0x000fe200000010ff */
[----:B------:R-:W-:Y:S01]  /*7230*/  FMUL R118, R118, R120 ;  /* 0x0000007876767220 */ /* 0x000fe20000400000 */
[----:B------:R-:W-:Y:S01]  /*7240*/  F2FP.BF16.F32.PACK_AB R114, RZ, R114 ;  /* 0x00000072ff72723e */ /* 0x000fe200000010ff */
[-C--:B------:R-:W-:Y:S01]  /*7250*/  FMUL R119, R119, R120.reuse ;  /* 0x0000007877777220 */ /* 0x080fe20000400000 */
[----:B------:R0:W-:Y:S01]  /*7260*/  @P2 STG.E.U16 desc[UR36][R6.64+0x20], R98 ;  /* 0x0000206206002986 */ /* 0x0001e2000c101524 */
[----:B------:R-:W-:Y:S01]  /*7270*/  ISETP.GT.AND P2, PT, R3, 0x18, P0 ;  /* 0x000000180300780c */ /* 0x000fe20000744270 */
[----:B------:R-:W-:Y:S01]  /*7280*/  IMAD.SHL.U32 R11, R20, 0x100, RZ ;  /* 0x00000100140b7824 */ /* 0x000fe200078e00ff */
[----:B------:R-:W-:Y:S01]  /*7290*/  F2FP.BF16.F32.PACK_AB R115, RZ, R115 ;  /* 0x00000073ff73723e */ /* 0x000fe200000010ff */
[----:B------:R-:W-:Y:S01]  /*72a0*/  FMUL R56, R56, R120 ;  /* 0x0000007838387220 */ /* 0x000fe20000400000 */
[----:B------:R-:W-:Y:S01]  /*72b0*/  F2FP.BF16.F32.PACK_AB R116, RZ, R116 ;  /* 0x00000074ff74723e */ /* 0x000fe200000010ff */
[-C--:B------:R-:W-:Y:S01]  /*72c0*/  FMUL R57, R57, R120.reuse ;  /* 0x0000007839397220 */ /* 0x080fe20000400000 */
[----:B------:R-:W-:Y:S01]  /*72d0*/  F2FP.BF16.F32.PACK_AB R117, RZ, R117 ;  /* 0x00000075ff75723e */ /* 0x000fe200000010ff */
[----:B------:R-:W-:Y:S01]  /*72e0*/  FMUL R58, R58, R120 ;  /* 0x000000783a3a7220 */ /* 0x000fe20000400000 */
[----:B------:R-:W-:Y:S01]  /*72f0*/  F2FP.BF16.F32.PACK_AB R118, RZ, R118 ;  /* 0x00000076ff76723e */ /* 0x000fe200000010ff */
[-C--:B------:R-:W-:Y:S01]  /*7300*/  FMUL R59, R59, R120.reuse ;  /* 0x000000783b3b7220 */ /* 0x080fe20000400000 */
[----:B------:R-:W-:Y:S01]  /*7310*/  F2FP.BF16.F32.PACK_AB R119, RZ, R119 ;  /* 0x00000077ff77723e */ /* 0x000fe200000010ff */
[--C-:B0-----:R-:W-:Y:S01]  /*7320*/  @P5 IMAD.MOV.U32 R6, RZ, RZ, R12.reuse ;  /* 0x000000ffff065224 */ /* 0x101fe200078e000c */
[----:B------:R-:W-:Y:S01]  /*7330*/  SHF.L.U64.HI R21, R20, 0x8, R21 ;  /* 0x0000000814157819 */ /* 0x000fe20000010215 */
[----:B------:R-:W-:Y:S01]  /*7340*/  @P5 IMAD.MOV.U32 R7, RZ, RZ, R13 ;  /* 0x000000ffff075224 */ /* 0x000fe200078e000d */
[----:B------:R-:W-:Y:S01]  /*7350*/  LOP3.LUT R15, R11, 0x2, RZ, 0xfc, !PT ;  /* 0x000000020b0f7812 */ /* 0x000fe200078efcff */
        /* <DEDUP_REMOVED lines=8> */
[----:B------:R-:W-:Y:S01]  /*73e0*/  ISETP.GT.AND P3, PT, R3, 0x19, P0 ;  /* 0x000000190300780c */ /* 0x000fe20000764270 */
[----:B------:R-:W-:Y:S01]  /*73f0*/  FMUL R65, R65, R120 ;  /* 0x0000007841417220 */ /* 0x000fe20000400000 */
[----:B------:R-:W-:Y:S01]  /*7400*/  F2FP.BF16.F32.PACK_AB R58, RZ, R58 ;  /* 0x0000003aff3a723e */ /* 0x000fe200000010ff */
[----:B------:R-:W-:Y:S01]  /*7410*/  @P4 STG.E.U16 desc[UR36][R4.64+0x32], R101 ;  /* 0x0000326504004986 */ /* 0x000fe2000c101524 */
[----:B------:R-:W-:Y:S01]  /*7420*/  ISETP.GT.AND P4, PT, R3, 0x21, P1 ;  /* 0x000000210300780c */ /* 0x000fe20000f84270 */
[-C--:B------:R-:W-:Y:S01]  /*7430*/  FMUL R66, R66, R120.reuse ;  /* 0x0000007842427220 */ /* 0x080fe20000400000 */
[----:B------:R-:W-:Y:S01]  /*7440*/  PRMT R23, R57, 0x7610, R23 ;  /* 0x0000761039177816 */ /* 0x000fe20000000017 */
[----:B0-----:R-:W-:Y:S01]  /*7450*/  @P2 IMAD.MOV.U32 R6, RZ, RZ, R12 ;  /* 0x000000ffff062224 */ /* 0x001fe200078e000c */
[----:B------:R-:W-:Y:S01]  /*7460*/  PRMT R90, R58, 0x7610, R90 ;  /* 0x000076103a5a7816 */ /* 0x000fe2000000005a */
[----:B------:R-:W-:Y:S01]  /*7470*/  @P2 IMAD.MOV.U32 R7, RZ, RZ, R13 ;  /* 0x000000ffff072224 */ /* 0x000fe200078e000d */
[----:B------:R-:W-:Y:S01]  /*7480*/  F2FP.BF16.F32.PACK_AB R20, RZ, R59 ;  /* 0x0000003bff14723e */ /* 0x000fe200000010ff */
[-C--:B------:R-:W-:Y:S01]  /*7490*/  FMUL R67, R67, R120.reuse ;  /* 0x0000007843437220 */ /* 0x080fe20000400000 */
[----:B------:R-:W-:Y:S01]  /*74a0*/  LOP3.LUT R57, R11, 0x10, RZ, 0xfc, !PT ;  /* 0x000000100b397812 */ /* 0x000fe200078efcff */
[-C--:B------:R-:W-:Y:S01]  /*74b0*/  FMUL R68, R68, R120.reuse ;  /* 0x0000007844447220 */ /* 0x080fe20000400000 */
[----:B------:R0:W-:Y:S01]  /*74c0*/  @P2 STG.E.U16 desc[UR36][R6.64+0x30], R102 ;  /* 0x0000306606002986 */ /* 0x0001e2000c101524 */
[----:B------:R-:W-:Y:S01]  /*74d0*/  ISETP.GT.AND P2, PT, R3, 0x20, P0 ;  /* 0x000000200300780c */ /* 0x000fe20000744270 */
[----:B------:R-:W-:Y:S01]  /*74e0*/  FMUL R70, R70, R120 ;  /* 0x0000007846467220 */ /* 0x000fe20000400000 */
[----:B------:R-:W-:Y:S01]  /*74f0*/  F2FP.BF16.F32.PACK_AB R14, RZ, R14 ;  /* 0x0000000eff0e723e */ /* 0x000fe200000010ff */
[-C--:B------:R-:W-:Y:S01]  /*7500*/  FMUL R72, R72, R120.reuse ;  /* 0x0000007848487220 */ /* 0x080fe20000400000 */
[-C--:B------:R-:W-:Y:S01]  /*7510*/  FMUL R75, R75, R120.reuse ;  /* 0x000000784b4b7220 */ /* 0x080fe20000400000 */
[-C--:B------:R-:W-:Y:S01]  /*7520*/  FMUL R77, R77, R120.reuse ;  /* 0x000000784d4d7220 */ /* 0x080fe20000400000 */
[-C--:B------:R-:W-:Y:S01]  /*7530*/  FMUL R78, R78, R120.reuse ;  /* 0x000000784e4e7220 */ /* 0x080fe20000400000 */
[-C--:B------:R-:W-:Y:S01]  /*7540*/  FMUL R79, R79, R120.reuse ;  /* 0x000000784f4f7220 */ /* 0x080fe20000400000 */
[-C--:B------:R-:W-:Y:S01]  /*7550*/  FMUL R80, R80, R120.reuse ;  /* 0x0000007850507220 */ /* 0x080fe20000400000 */
[-C--:B------:R-:W-:Y:S01]  /*7560*/  FMUL R82, R82, R120.reuse ;  /* 0x0000007852527220 */ /* 0x080fe20000400000 */
[----:B------:R-:W-:Y:S01]  /*7570*/  FMUL R84, R84, R120 ;  /* 0x0000007854547220 */ /* 0x000fe20000400000 */
[----:B0-----:R-:W-:-:S02]  /*7580*/  @P3 IMAD.MOV.U32 R6, RZ, RZ, R12 ;  /* 0x000000ffff063224 */ /* 0x001fc400078e000c */
[-C--:B------:R-:W-:Y:S01]  /*7590*/  FMUL R85, R85, R120.reuse ;  /* 0x0000007855557220 */ /* 0x080fe20000400000 */
[--C-:B------:R-:W-:Y:S02]  /*75a0*/  @P3 IMAD.MOV.U32 R7, RZ, RZ, R13.reuse ;  /* 0x000000ffff073224 */ /* 0x100fe400078e000d */
[----:B------:R-:W-:Y:S01]  /*75b0*/  FMUL R86, R86, R120 ;  /* 0x0000007856567220 */ /* 0x000fe20000400000 */
[----:B------:R-:W-:Y:S01]  /*75c0*/  F2FP.BF16.F32.PACK_AB R84, RZ, R84 ;  /* 0x00000054ff54723e */ /* 0x000fe200000010ff */
[-C--:B------:R-:W-:Y:S01]  /*75d0*/  FMUL R87, R87, R120.reuse ;  /* 0x0000007857577220 */ /* 0x080fe20000400000 */
[----:B------:R-:W-:Y:S01]  /*75e0*/  F2FP.BF16.F32.PACK_AB R85, RZ, R85 ;  /* 0x00000055ff55723e */ /* 0x000fe200000010ff */
[----:B------:R0:W-:Y:S01]  /*75f0*/  @P3 STG.E.U16 desc[UR36][R6.64+0x32], R103 ;  /* 0x0000326706003986 */ /* 0x0001e2000c101524 */
[C---:B------:R-:W-:Y:S01]  /*7600*/  ISETP.GT.AND P3, PT, R3.reuse, 0x21, P0 ;  /* 0x000000210300780c */ /* 0x040fe20000764270 */
[----:B------:R-:W-:Y:S01]  /*7610*/  FMUL R30, R30, R120 ;  /* 0x000000781e1e7220 */ /* 0x000fe20000400000 */
[----:B------:R-:W-:Y:S01]  /*7620*/  F2FP.BF16.F32.PACK_AB R86, RZ, R86 ;  /* 0x00000056ff56723e */ /* 0x000fe200000010ff */
[----:B------:R-:W-:Y:S01]  /*7630*/  @P5 STG.E.U16 desc[UR36][R4.64+0x40], R104 ;  /* 0x0000406804005986 */ /* 0x000fe2000c101524 */
[----:B------:R-:W-:Y:S01]  /*7640*/  ISETP.GT.AND P5, PT, R3, 0x28, P1 ;  /* 0x000000280300780c */ /* 0x000fe20000fa4270 */
[-C--:B------:R-:W-:Y:S01]  /*7650*/  FMUL R31, R31, R120.reuse ;  /* 0x000000781f1f7220 */ /* 0x080fe20000400000 */
        /* <DEDUP_REMOVED lines=9> */
[-C--:B------:R-:W-:Y:S01]  /*76f0*/  FMUL R33, R33, R120.reuse ;  /* 0x0000007821217220 */ /* 0x080fe20000400000 */
[-C--:B------:R-:W-:Y:S01]  /*7700*/  FMUL R34, R34, R120.reuse ;  /* 0x0000007822227220 */ /* 0x080fe20000400000 */
        /* <DEDUP_REMOVED lines=13> */
[----:B0-----:R-:W-:Y:S01]  /*77e0*/  @P3 IMAD.MOV.U32 R6, RZ, RZ, R12 ;  /* 0x000000ffff063224 */ /* 0x001fe200078e000c */
[----:B------:R-:W-:Y:S01]  /*77f0*/  F2FP.BF16.F32.PACK_AB R38, RZ, R38 ;  /* 0x00000026ff26723e */ /* 0x000fe200000010ff */
[----:B------:R-:W-:-:S02]  /*7800*/  @P3 IMAD.MOV.U32 R7, RZ, RZ, R13 ;  /* 0x000000ffff073224 */ /* 0x000fc400078e000d */
[-C--:B------:R-:W-:Y:S01]  /*7810*/  FMUL R41, R41, R120.reuse ;  /* 0x0000007829297220 */ /* 0x080fe20000400000 */
[----:B------:R-:W-:Y:S01]  /*7820*/  F2FP.BF16.F32.PACK_AB R39, RZ, R39 ;  /* 0x00000027ff27723e */ /* 0x000fe200000010ff */
[----:B------:R-:W-:Y:S01]  /*7830*/  FMUL R42, R42, R120 ;  /* 0x000000782a2a7220 */ /* 0x000fe20000400000 */
[----:B------:R-:W-:Y:S01]  /*7840*/  F2FP.BF16.F32.PACK_AB R40, RZ, R40 ;  /* 0x00000028ff28723e */ /* 0x000fe200000010ff */
        /* <DEDUP_REMOVED lines=12> */
[----:B0-----:R-:W-:Y:S01]  /*7910*/  @P2 IMAD.MOV.U32 R6, RZ, RZ, R12 ;  /* 0x000000ffff062224 */ /* 0x001fe200078e000c */
[----:B------:R-:W-:Y:S01]  /*7920*/  F2FP.BF16.F32.PACK_AB R44, RZ, R44 ;  /* 0x0000002cff2c723e */ /* 0x000fe200000010ff */
[----:B------:R-:W-:-:S02]  /*7930*/  @P2 IMAD.MOV.U32 R7, RZ, RZ, R13 ;  /* 0x000000ffff072224 */ /* 0x000fc400078e000d */
[-C--:B------:R-:W-:Y:S01]  /*7940*/  FMUL R46, R46, R120.reuse ;  /* 0x000000782e2e7220 */ /* 0x080fe20000400000 */
[-C--:B------:R-:W-:Y:S01]  /*7950*/  FMUL R47, R47, R120.reuse ;  /* 0x000000782f2f7220 */ /* 0x080fe20000400000 */
[----:B------:R-:W-:Y:S01]  /*7960*/  F2FP.BF16.F32.PACK_AB R45, RZ, R45 ;  /* 0x0000002dff2d723e */ /* 0x000fe200000010ff */
[-C--:B------:R-:W-:Y:S01]  /*7970*/  FMUL R48, R48, R120.reuse ;  /* 0x0000007830307220 */ /* 0x080fe20000400000 */
[----:B------:R0:W-:Y:S01]  /*7980*/  @P2 STG.E.U16 desc[UR36][R6.64+0x50], R110 ;  /* 0x0000506e06002986 */ /* 0x0001e2000c101524 */
[----:B------:R-:W-:Y:S01]  /*7990*/  ISETP.GT.AND P2, PT, R3, 0x30, P0 ;  /* 0x000000300300780c */ /* 0x000fe20000744270 */
        /* <DEDUP_REMOVED lines=10> */
[----:B0-----:R-:W-:-:S02]  /*7a40*/  @P3 IMAD.MOV.U32 R6, RZ, RZ, R12 ;  /* 0x000000ffff063224 */ /* 0x001fc400078e000c */
[-C--:B------:R-:W-:Y:S01]  /*7a50*/  FMUL R54, R54, R120.reuse ;  /* 0x0000007836367220 */ /* 0x080fe20000400000 */
[----:B------:R-:W-:Y:S02]  /*7a60*/  @P3 IMAD.MOV.U32 R7, RZ, RZ, R13 ;  /* 0x000000ffff073224 */ /* 0x000fe400078e000d */
[----:B------:R-:W-:Y:S01]  /*7a70*/  FMUL R55, R55, R120 ;  /* 0x0000007837377220 */ /* 0x000fe20000400000 */
[----:B------:R-:W-:Y:S02]  /*7a80*/  F2FP.BF16.F32.PACK_AB R51, RZ, R51 ;  /* 0x00000033ff33723e */ /* 0x000fe400000010ff */
[----:B------:R-:W-:Y:S01]  /*7a90*/  F2FP.BF16.F32.PACK_AB R52, RZ, R52 ;  /* 0x00000034ff34723e */ /* 0x000fe200000010ff */
[----:B------:R0:W-:Y:S01]  /*7aa0*/  @P3 STG.E.U16 desc[UR36][R6.64+0x52], R111 ;  /* 0x0000526f06003986 */ /* 0x0001e2000c101524 */
[----:B------:R-:W-:Y:S02]  /*7ab0*/  ISETP.GT.AND P3, PT, R3, 0x31, P0 ;  /* 0x000000310300780c */ /* 0x000fe40000764270 */
[----:B------:R-:W-:Y:S01]  /*7ac0*/  F2FP.BF16.F32.PACK_AB R53, RZ, R53 ;  /* 0x00000035ff35723e */ /* 0x000fe200000010ff */
[----:B------:R-:W-:Y:S01]  /*7ad0*/  @P5 STG.E.U16 desc[UR36][R4.64+0x60], R112 ;  /* 0x0000607004005986 */ /* 0x000fe2000c101524 */
[----:B------:R-:W-:-:S02]  /*7ae0*/  IADD3 R58, P5, R15, R12, RZ ;  /* 0x0000000c0f3a7210 */ /* 0x000fc40007fbe0ff */
[----:B------:R-:W-:Y:S01]  /*7af0*/  F2FP.BF16.F32.PACK_AB R54, RZ, R54 ;  /* 0x00000036ff36723e */ /* 0x000fe200000010ff */
[----:B------:R-:W-:Y:S01]  /*7b00*/  @P4 STG.E.U16 desc[UR36][R4.64+0x62], R113 ;  /* 0x0000627104004986 */ /* 0x000fe2000c101524 */
[----:B------:R-:W-:Y:S01]  /*7b10*/  ISETP.GT.AND P4, PT, R3, 0x38, P1 ;  /* 0x000000380300780c */ /* 0x000fe20000f84270 */
[--C-:B------:R-:W-:Y:S01]  /*7b20*/  IMAD.X R59, R21, 0x1, R13.reuse, P5 ;  /* 0x00000001153b7824 */ /* 0x100fe200028e060d */
[----:B------:R-:W-:Y:S01]  /*7b30*/  ISETP.GT.AND P1, PT, R3, 0x39, P1 ;  /* 0x000000390300780c */ /* 0x000fe20000f24270 */
[----:B0-----:R-:W-:Y:S01]  /*7b40*/  @P2 IMAD.MOV.U32 R6, RZ, RZ, R12 ;  /* 0x000000ffff062224 */ /* 0x001fe200078e000c */
[----:B------:R-:W-:Y:S01]  /*7b50*/  F2FP.BF16.F32.PACK_AB R55, RZ, R55 ;  /* 0x00000037ff37723e */ /* 0x000fe200000010ff */
[----:B------:R-:W-:-:S05]  /*7b60*/  @P2 IMAD.MOV.U32 R7, RZ, RZ, R13 ;  /* 0x000000ffff072224 */ /* 0x000fca00078e000d */
[----:B------:R0:W-:Y:S01]  /*7b70*/  @P2 STG.E.U16 desc[UR36][R6.64+0x60], R114 ;  /* 0x0000607206002986 */ /* 0x0001e2000c101524 */
[C---:B------:R-:W-:Y:S02]  /*7b80*/  ISETP.GT.AND P2, PT, R3.reuse, 0x38, P0 ;  /* 0x000000380300780c */ /* 0x040fe40000744270 */
[----:B------:R-:W-:Y:S01]  /*7b90*/  ISETP.GT.AND P0, PT, R3, 0x39, P0 ;  /* 0x000000390300780c */ /* 0x000fe20000704270 */
[----:B0-----:R-:W-:Y:S02]  /*7ba0*/  @P3 IMAD.MOV.U32 R6, RZ, RZ, R12 ;  /* 0x000000ffff063224 */ /* 0x001fe400078e000c */
[----:B------:R-:W-:-:S08]  /*7bb0*/  @P3 IMAD.MOV.U32 R7, RZ, RZ, R13 ;  /* 0x000000ffff073224 */ /* 0x000fd000078e000d */
[----:B------:R-:W-:Y:S02]  /*7bc0*/  @P2 IMAD.MOV.U32 R8, RZ, RZ, R12 ;  /* 0x000000ffff082224 */ /* 0x000fe400078e000c */
[----:B------:R-:W-:Y:S01]  /*7bd0*/  @P2 IMAD.MOV.U32 R9, RZ, RZ, R13 ;  /* 0x000000ffff092224 */ /* 0x000fe200078e000d */
[----:B------:R-:W-:Y:S01]  /*7be0*/  @P3 STG.E.U16 desc[UR36][R6.64+0x62], R115 ;  /* 0x0000627306003986 */ /* 0x000fe2000c101524 */
[----:B------:R-:W-:-:S03]  /*7bf0*/  ISETP.GT.AND P3, PT, R0, 0x80, PT ;  /* 0x000000800000780c */ /* 0x000fc60003f64270 */
[----:B------:R-:W-:Y:S01]  /*7c00*/  @P4 STG.E.U16 desc[UR36][R4.64+0x70], R116 ;  /* 0x0000707404004986 */ /* 0x000fe2000c101524 */
[----:B------:R-:W-:-:S03]  /*7c10*/  IADD3 R88, P4, R15, R4, RZ ;  /* 0x000000040f587210 */ /* 0x000fc60007f9e0ff */
[----:B------:R-:W-:Y:S01]  /*7c20*/  @P1 STG.E.U16 desc[UR36][R4.64+0x72], R117 ;  /* 0x0000727504001986 */ /* 0x000fe2000c101524 */
[----:B------:R-:W-:Y:S01]  /*7c30*/  ISETP.GT.AND P1, PT, R3, RZ, P3 ;  /* 0x000000ff0300720c */ /* 0x000fe20001f24270 */
[----:B------:R-:W-:Y:S02]  /*7c40*/  IMAD.X R89, R21, 0x1, R5, P4 ;  /* 0x0000000115597824 */ /* 0x000fe400020e0605 */
[----:B------:R0:W-:Y:S01]  /*7c50*/  @P2 STG.E.U16 desc[UR36][R8.64+0x70], R118 ;  /* 0x0000707608002986 */ /* 0x0001e2000c101524 */
[----:B------:R-:W-:Y:S01]  /*7c60*/  ISETP.GT.AND P2, PT, R0, 0x88, PT ;  /* 0x000000880000780c */ /* 0x000fe20003f44270 */
[----:B0-----:R-:W-:Y:S02]  /*7c70*/  @P0 IMAD.MOV.U32 R8, RZ, RZ, R12 ;  /* 0x000000ffff080224 */ /* 0x001fe400078e000c */
[----:B------:R-:W-:-:S05]  /*7c80*/  @P0 IMAD.MOV.U32 R9, RZ, RZ, R13 ;  /* 0x000000ffff090224 */ /* 0x000fca00078e000d */
[----:B------:R0:W-:Y:S01]  /*7c90*/  @P0 STG.E.U16 desc[UR36][R8.64+0x72], R119 ;  /* 0x0000727708000986 */ /* 0x0001e2000c101524 */
[----:B------:R-:W-:-:S05]  /*7ca0*/  IADD3 R6, P0, R11, R4, RZ ;  /* 0x000000040b067210 */ /* 0x000fca0007f1e0ff */
[----:B------:R-:W-:Y:S01]  /*7cb0*/  IMAD.X R7, R21, 0x1, R5, P0 ;  /* 0x0000000115077824 */ /* 0x000fe200000e0605 */
[----:B------:R-:W-:-:S04]  /*7cc0*/  ISETP.GT.AND P0, PT, R3, 0x1, P3 ;  /* 0x000000010300780c */ /* 0x000fc80001f04270 */
[----:B------:R1:W-:Y:S01]  /*7cd0*/  @P1 STG.E.U16 desc[UR36][R6.64], R56 ;  /* 0x0000003806001986 */ /* 0x0003e2000c101524 */
[----:B0-----:R-:W-:Y:S02]  /*7ce0*/  IADD3 R8, P4, R11, R12, RZ ;  /* 0x0000000c0b087210 */ /* 0x001fe40007f9e0ff */
[----:B------:R-:W-:-:S03]  /*7cf0*/  ISETP.GT.AND P1, PT, R3, RZ, P2 ;  /* 0x000000ff0300720c */ /* 0x000fc60001724270 */
[----:B------:R-:W-:Y:S01]  /*7d00*/  IMAD.X R9, R21, 0x1, R13, P4 ;  /* 0x0000000115097824 */ /* 0x000fe200020e060d */
[C---:B------:R-:W-:Y:S02]  /*7d10*/  ISETP.GT.AND P4, PT, R3.reuse, 0x1, P2 ;  /* 0x000000010300780c */ /* 0x040fe40001784270 */
[----:B------:R0:W-:Y:S01]  /*7d20*/  @P0 STG.E.U16 desc[UR36][R88.64], R23 ;  /* 0x0000001758000986 */ /* 0x0001e2000c101524 */
[----:B------:R-:W-:Y:S02]  /*7d30*/  ISETP.GT.AND P0, PT, R3, 0x9, P3 ;  /* 0x000000090300780c */ /* 0x000fe40001f04270 */
[----:B-1----:R-:W-:Y:S02]  /*7d40*/  F2FP.BF16.F32.PACK_AB R56, RZ, R60 ;  /* 0x0000003cff38723e */ /* 0x002fe400000010ff */
[----:B------:R-:W-:Y:S02]  /*7d50*/  IADD3 R60, P5, R57, R4, RZ ;  /* 0x00000004393c7210 */ /* 0x000fe40007fbe0ff */
[----:B------:R1:W-:Y:S01]  /*7d60*/  @P1 STG.E.U16 desc[UR36][R8.64], R90 ;  /* 0x0000005a08001986 */ /* 0x0003e2000c101524 */
[----:B------:R-:W-:-:S02]  /*7d70*/  ISETP.GT.AND P1, PT, R3, 0x8, P3 ;  /* 0x000000080300780c */ /* 0x000fc40001f24270 */
[----:B------:R-:W-:Y:S01]  /*7d80*/  IMAD.X R61, R21, 0x1, R5, P5 ;  /* 0x00000001153d7824 */ /* 0x000fe200028e0605 */
[----:B------:R2:W-:Y:S01]  /*7d90*/  @P4 STG.E.U16 desc[UR36][R58.64], R20 ;  /* 0x000000143a004986 */ /* 0x0005e2000c101524 */
[----:B0-----:R-:W-:-:S04]  /*7da0*/  LOP3.LUT R23, R11, 0x12, RZ, 0xfc, !PT ;  /* 0x000000120b177812 */ /* 0x001fc800078efcff */
[C---:B------:R-:W-:Y:S02]  /*7db0*/  IADD3 R88, P4, R23.reuse, R4, RZ ;  /* 0x0000000417587210 */ /* 0x040fe40007f9e0ff */
[----:B-1----:R-:W-:-:S03]  /*7dc0*/  IADD3 R90, P5, R23, R12, RZ ;  /* 0x0000000c175a7210 */ /* 0x002fc60007fbe0ff */
[----:B------:R-:W-:Y:S01]  /*7dd0*/  IMAD.X R89, R21, 0x1, R5, P4 ;  /* 0x0000000115597824 */ /* 0x000fe200020e0605 */
[----:B------:R0:W-:Y:S01]  /*7de0*/  @P1 STG.E.U16 desc[UR36][R60.64], R56 ;  /* 0x000000383c001986 */ /* 0x0001e2000c101524 */
[----:B--2---:R-:W-:Y:S01]  /*7df0*/  PRMT R59, R14, 0x7610, R59 ;  /* 0x000076100e3b7816 */ /* 0x004fe2000000003b */
[----:B------:R-:W-:Y:S01]  /*7e00*/  FMUL R14, R62, R120 ;  /* 0x000000783e0e7220 */ /* 0x000fe20000400000 */
[----:B------:R-:W-:Y:S01]  /*7e10*/  ISETP.GT.AND P1, PT, R3, 0x8, P2 ;  /* 0x000000080300780c */ /* 0x000fe20001724270 */
[----:B------:R-:W-:Y:S01]  /*7e20*/  IMAD.X R91, R21, 0x1, R13, P5 ;  /* 0x00000001155b7824 */ /* 0x000fe200028e060d */
[----:B------:R-:W-:Y:S01]  /*7e30*/  IADD3 R62, P4, R57, R12, RZ ;  /* 0x0000000c393e7210 */ /* 0x000fe20007f9e0ff */
[----:B------:R1:W-:Y:S01]  /*7e40*/  @P0 STG.E.U16 desc[UR36][R88.64], R59 ;  /* 0x0000003b58000986 */ /* 0x0003e2000c101524 */
[----:B------:R-:W-:Y:S02]  /*7e50*/  ISETP.GT.AND P0, PT, R3, 0x9, P2 ;  /* 0x000000090300780c */ /* 0x000fe40001704270 */
[----:B------:R-:W-:-:S02]  /*7e60*/  F2FP.BF16.F32.PACK_AB R14, RZ, R14 ;  /* 0x0000000eff0e723e */ /* 0x000fc400000010ff */
[----:B------:R-:W-:Y:S01]  /*7e70*/  F2FP.BF16.F32.PACK_AB R20, RZ, R63 ;  /* 0x0000003fff14723e */ /* 0x000fe200000010ff */
[----:B------:R-:W-:Y:S01]  /*7e80*/  IMAD.X R63, R21, 0x1, R13, P4 ;  /* 0x00000001153f7824 */ /* 0x000fe200020e060d */
[----:B0-----:R-:W-:Y:S01]  /*7e90*/  PRMT R56, R14, 0x7610, R56 ;  /* 0x000076100e387816 */ /* 0x001fe20000000038 */
[----:B------:R-:W-:Y:S01]  /*7ea0*/  FMUL R14, R64, R120 ;  /* 0x00000078400e7220 */ /* 0x000fe20000400000 */
[----:B------:R-:W-:Y:S02]  /*7eb0*/  PRMT R58, R20, 0x7610, R58 ;  /* 0x00007610143a7816 */ /* 0x000fe4000000003a */
[C---:B------:R-:W-:Y:S01]  /*7ec0*/  LOP3.LUT R61, R11.reuse, 0x20, RZ, 0xfc, !PT ;  /* 0x000000200b3d7812 */ /* 0x040fe200078efcff */
[----:B------:R0:W-:Y:S01]  /*7ed0*/  @P1 STG.E.U16 desc[UR36][R62.64], R56 ;  /* 0x000000383e001986 */ /* 0x0001e2000c101524 */
[----:B-1----:R-:W-:Y:S02]  /*7ee0*/  LOP3.LUT R59, R11, 0x22, RZ, 0xfc, !PT ;  /* 0x000000220b3b7812 */ /* 0x002fe400078efcff */
[----:B------:R-:W-:Y:S01]  /*7ef0*/  ISETP.GT.AND P1, PT, R3, 0x10, P3 ;  /* 0x000000100300780c */ /* 0x000fe20001f24270 */
[----:B------:R1:W-:Y:S01]  /*7f00*/  @P0 STG.E.U16 desc[UR36][R90.64], R58 ;  /* 0x0000003a5a000986 */ /* 0x0003e2000c101524 */
[----:B------:R-:W-:-:S02]  /*7f10*/  IADD3 R64, P4, R61, R4, RZ ;  /* 0x000000043d407210 */ /* 0x000fc40007f9e0ff */
[----:B------:R-:W-:Y:S02]  /*7f20*/  ISETP.GT.AND P0, PT, R3, 0x11, P3 ;  /* 0x000000110300780c */ /* 0x000fe40001f04270 */
[----:B------:R-:W-:Y:S02]  /*7f30*/  F2FP.BF16.F32.PACK_AB R14, RZ, R14 ;  /* 0x0000000eff0e723e */ /* 0x000fe400000010ff */
[----:B------:R-:W-:Y:S01]  /*7f40*/  F2FP.BF16.F32.PACK_AB R20, RZ, R65 ;  /* 0x00000041ff14723e */ /* 0x000fe200000010ff */
[--C-:B------:R-:W-:Y:S01]  /*7f50*/  IMAD.X R65, R21, 0x1, R5.reuse, P4 ;  /* 0x0000000115417824 */ /* 0x100fe200020e0605 */
[----:B0-----:R-:W-:Y:S02]  /*7f60*/  IADD3 R62, P5, R59, R4, RZ ;  /* 0x000000043b3e7210 */ /* 0x001fe40007fbe0ff */
[----:B------:R-:W-:Y:S02]  /*7f70*/  ISETP.GT.AND P4, PT, R3, 0x10, P2 ;  /* 0x000000100300780c */ /* 0x000fe40001784270 */
[----:B------:R-:W-:Y:S01]  /*7f80*/  PRMT R56, R14, 0x7610, R56 ;  /* 0x000076100e387816 */ /* 0x000fe20000000038 */
[----:B------:R-:W-:Y:S01]  /*7f90*/  IMAD.X R63, R21, 0x1, R5, P5 ;  /* 0x00000001153f7824 */ /* 0x000fe200028e0605 */
[----:B------:R-:W-:-:S02]  /*7fa0*/  F2FP.BF16.F32.PACK_AB R14, RZ, R66 ;  /* 0x00000042ff0e723e */ /* 0x000fc400000010ff */
[-C--:B------:R-:W-:Y:S01]  /*7fb0*/  IADD3 R66, P5, R61, R12.reuse, RZ ;  /* 0x0000000c3d427210 */ /* 0x080fe20007fbe0ff */
[----:B------:R0:W-:Y:S01]  /*7fc0*/  @P1 STG.E.U16 desc[UR36][R64.64], R56 ;  /* 0x0000003840001986 */ /* 0x0001e2000c101524 */
[----:B-1----:R-:W-:Y:S02]  /*7fd0*/  PRMT R58, R20, 0x7610, R58 ;  /* 0x00007610143a7816 */ /* 0x002fe4000000003a */
[----:B------:R-:W-:Y:S01]  /*7fe0*/  F2FP.BF16.F32.PACK_AB R20, RZ, R67 ;  /* 0x00000043ff14723e */ /* 0x000fe200000010ff */
[----:B------:R-:W-:Y:S01]  /*7ff0*/  IMAD.X R67, R21, 0x1, R13, P5 ;  /* 0x0000000115437824 */ /* 0x000fe200028e060d */
[C---:B------:R-:W-:Y:S01]  /*8000*/  ISETP.GT.AND P1, PT, R3.reuse, 0x11, P2 ;  /* 0x000000110300780c */ /* 0x040fe20001724270 */
[----:B------:R1:W-:Y:S01]  /*8010*/  @P0 STG.E.U16 desc[UR36][R62.64], R58 ;  /* 0x0000003a3e000986 */ /* 0x0003e2000c101524 */
[----:B------:R-:W-:Y:S02]  /*8020*/  ISETP.GT.AND P0, PT, R3, 0x18, P3 ;  /* 0x000000180300780c */ /* 0x000fe40001f04270 */
[----:B------:R-:W-:-:S02]  /*8030*/  IADD3 R88, P5, R59, R12, RZ ;  /* 0x0000000c3b587210 */ /* 0x000fc40007fbe0ff */
[----:B0-----:R-:W-:Y:S01]  /*8040*/  PRMT R56, R14, 0x7610, R56 ;  /* 0x000076100e387816 */ /* 0x001fe20000000038 */
[----:B------:R-:W-:Y:S01]  /*8050*/  FMUL R14, R69, R120 ;  /* 0x00000078450e7220 */ /* 0x000fe20000400000 */
[----:B------:R-:W-:Y:S01]  /*8060*/  LOP3.LUT R65, R11, 0x32, RZ, 0xfc, !PT ;  /* 0x000000320b417812 */ /* 0x000fe200078efcff */
[----:B------:R-:W-:Y:S02]  /*8070*/  IMAD.X R89, R21, 0x1, R13, P5 ;  /* 0x0000000115597824 */ /* 0x000fe400028e060d */
[----:B------:R0:W-:Y:S01]  /*8080*/  @P4 STG.E.U16 desc[UR36][R66.64], R56 ;  /* 0x0000003842004986 */ /* 0x0001e2000c101524 */
[----:B-1----:R-:W-:Y:S02]  /*8090*/  LOP3.LUT R63, R11, 0x30, RZ, 0xfc, !PT ;  /* 0x000000300b3f7812 */ /* 0x002fe400078efcff */
[----:B------:R-:W-:Y:S02]  /*80a0*/  PRMT R58, R20, 0x7610, R58 ;  /* 0x00007610143a7816 */ /* 0x000fe4000000003a */
[----:B------:R-:W-:-:S02]  /*80b0*/  F2FP.BF16.F32.PACK_AB R20, RZ, R68 ;  /* 0x00000044ff14723e */ /* 0x000fc400000010ff */
[----:B------:R-:W-:Y:S01]  /*80c0*/  IADD3 R68, P4, R63, R4, RZ ;  /* 0x000000043f447210 */ /* 0x000fe20007f9e0ff */
[----:B------:R1:W-:Y:S01]  /*80d0*/  @P1 STG.E.U16 desc[UR36][R88.64], R58 ;  /* 0x0000003a58001986 */ /* 0x0003e2000c101524 */
[----:B------:R-:W-:Y:S02]  /*80e0*/  PRMT R60, R20, 0x7610, R60 ;  /* 0x00007610143c7816 */ /* 0x000fe4000000003c */
[----:B------:R-:W-:Y:S01]  /*80f0*/  F2FP.BF16.F32.PACK_AB R14, RZ, R14 ;  /* 0x0000000eff0e723e */ /* 0x000fe200000010ff */
[--C-:B------:R-:W-:Y:S01]  /*8100*/  IMAD.X R69, R21, 0x1, R5.reuse, P4 ;  /* 0x0000000115457824 */ /* 0x100fe200020e0605 */
[----:B0-----:R-:W-:Y:S02]  /*8110*/  IADD3 R66, P4, R65, R4, RZ ;  /* 0x0000000441427210 */ /* 0x001fe40007f9e0ff */
[----:B------:R-:W-:Y:S02]  /*8120*/  F2FP.BF16.F32.PACK_AB R20, RZ, R70 ;  /* 0x00000046ff14723e */ /* 0x000fe400000010ff */
[----:B------:R-:W-:Y:S01]  /*8130*/  ISETP.GT.AND P1, PT, R3, 0x19, P3 ;  /* 0x000000190300780c */ /* 0x000fe20001f24270 */
[----:B------:R-:W-:Y:S01]  /*8140*/  IMAD.X R67, R21, 0x1, R5, P4 ;  /* 0x0000000115437824 */ /* 0x000fe200020e0605 */
[----:B------:R-:W-:Y:S01]  /*8150*/  IADD3 R70, P4, R63, R12, RZ ;  /* 0x0000000c3f467210 */ /* 0x000fe20007f9e0ff */
[----:B------:R0:W-:Y:S01]  /*8160*/  @P0 STG.E.U16 desc[UR36][R68.64], R60 ;  /* 0x0000003c44000986 */ /* 0x0001e2000c101524 */
[----:B------:R-:W-:-:S02]  /*8170*/  ISETP.GT.AND P0, PT, R3, 0x18, P2 ;  /* 0x000000180300780c */ /* 0x000fc40001704270 */
[----:B-1----:R-:W-:Y:S01]  /*8180*/  PRMT R58, R14, 0x7610, R58 ;  /* 0x000076100e3a7816 */ /* 0x002fe2000000003a */
[----:B------:R-:W-:Y:S01]  /*8190*/  FMUL R14, R71, R120 ;  /* 0x00000078470e7220 */ /* 0x000fe20000400000 */
[--C-:B------:R-:W-:Y:S01]  /*81a0*/  IMAD.X R71, R21, 0x1, R13.reuse, P4 ;  /* 0x0000000115477824 */ /* 0x100fe200020e060d */
[----:B------:R-:W-:Y:S02]  /*81b0*/  ISETP.GT.AND P4, PT, R3, 0x19, P2 ;  /* 0x000000190300780c */ /* 0x000fe40001784270 */
[----:B------:R-:W-:Y:S02]  /*81c0*/  F2FP.BF16.F32.PACK_AB R56, RZ, R72 ;  /* 0x00000048ff38723e */ /* 0x000fe400000010ff */
[----:B------:R-:W-:Y:S01]  /*81d0*/  IADD3 R72, P5, R65, R12, RZ ;  /* 0x0000000c41487210 */ /* 0x000fe20007fbe0ff */
[----:B------:R1:W-:Y:S01]  /*81e0*/  @P1 STG.E.U16 desc[UR36][R66.64], R58 ;  /* 0x0000003a42001986 */ /* 0x0003e2000c101524 */
[----:B------:R-:W-:Y:S02]  /*81f0*/  PRMT R62, R20, 0x7610, R62 ;  /* 0x00007610143e7816 */ /* 0x000fe4000000003e */
[----:B------:R-:W-:Y:S01]  /*8200*/  F2FP.BF16.F32.PACK_AB R20, RZ, R14 ;  /* 0x0000000eff14723e */ /* 0x000fe200000010ff */
[----:B------:R-:W-:Y:S01]  /*8210*/  FMUL R14, R73, R120 ;  /* 0x00000078490e7220 */ /* 0x000fe20000400000 */
[----:B0-----:R-:W-:Y:S01]  /*8220*/  LOP3.LUT R69, R11, 0x40, RZ, 0xfc, !PT ;  /* 0x000000400b457812 */ /* 0x001fe200078efcff */
[----:B------:R-:W-:Y:S01]  /*8230*/  IMAD.X R73, R21, 0x1, R13, P5 ;  /* 0x0000000115497824 */ /* 0x000fe200028e060d */
[C---:B------:R-:W-:Y:S01]  /*8240*/  ISETP.GT.AND P1, PT, R3.reuse, 0x20, P3 ;  /* 0x000000200300780c */ /* 0x040fe20001f24270 */
[----:B------:R0:W-:Y:S01]  /*8250*/  @P0 STG.E.U16 desc[UR36][R70.64], R62 ;  /* 0x0000003e46000986 */ /* 0x0001e2000c101524 */
[----:B------:R-:W-:-:S02]  /*8260*/  ISETP.GT.AND P0, PT, R3, 0x21, P3 ;  /* 0x000000210300780c */ /* 0x000fc40001f04270 */
[----:B------:R-:W-:Y:S01]  /*8270*/  IADD3 R88, P5, R69, R4, RZ ;  /* 0x0000000445587210 */ /* 0x000fe20007fbe0ff */
[----:B------:R2:W-:Y:S01]  /*8280*/  @P4 STG.E.U16 desc[UR36][R72.64], R20 ;  /* 0x0000001448004986 */ /* 0x0005e2000c101524 */
[----:B-1----:R-:W-:Y:S02]  /*8290*/  LOP3.LUT R67, R11, 0x42, RZ, 0xfc, !PT ;  /* 0x000000420b437812 */ /* 0x002fe400078efcff */
[----:B------:R-:W-:Y:S01]  /*82a0*/  F2FP.BF16.F32.PACK_AB R14, RZ, R14 ;  /* 0x0000000eff0e723e */ /* 0x000fe200000010ff */
[----:B------:R-:W-:-:S03]  /*82b0*/  IMAD.X R89, R21, 0x1, R5, P5 ;  /* 0x0000000115597824 */ /* 0x000fc600028e0605 */
[----:B------:R-:W-:Y:S01]  /*82c0*/  PRMT R58, R14, 0x7610, R58 ;  /* 0x000076100e3a7816 */ /* 0x000fe2000000003a */
[----:B------:R-:W-:Y:S01]  /*82d0*/  FMUL R14, R74, R120 ;  /* 0x000000784a0e7220 */ /* 0x000fe20000400000 */
[----:B0-----:R-:W-:Y:S01]  /*82e0*/  IADD3 R70, P4, R67, R4, RZ ;  /* 0x0000000443467210 */ /* 0x001fe20007f9e0ff */
[----:B------:R0:W-:Y:S01]  /*82f0*/  @P1 STG.E.U16 desc[UR36][R88.64], R56 ;  /* 0x0000003858001986 */ /* 0x0001e2000c101524 */
[----:B------:R-:W-:Y:S02]  /*8300*/  ISETP.GT.AND P1, PT, R3, 0x20, P2 ;  /* 0x000000200300780c */ /* 0x000fe40001724270 */
[----:B------:R-:W-:Y:S01]  /*8310*/  F2FP.BF16.F32.PACK_AB R14, RZ, R14 ;  /* 0x0000000eff0e723e */ /* 0x000fe200000010ff */
[----:B------:R-:W-:Y:S01]  /*8320*/  IMAD.X R71, R21, 0x1, R5, P4 ;  /* 0x0000000115477824 */ /* 0x000fe200020e0605 */
[----:B------:R-:W-:Y:S02]  /*8330*/  IADD3 R74, P4, R69, R12, RZ ;  /* 0x0000000c454a7210 */ /* 0x000fe40007f9e0ff */
[----:B--2---:R-:W-:-:S02]  /*8340*/  F2FP.BF16.F32.PACK_AB R20, RZ, R75 ;  /* 0x0000004bff14723e */ /* 0x004fc400000010ff */
[----:B------:R1:W-:Y:S01]  /*8350*/  @P0 STG.E.U16 desc[UR36][R70.64], R58 ;  /* 0x0000003a46000986 */ /* 0x0003e2000c101524 */
[----:B------:R-:W-:Y:S01]  /*8360*/  ISETP.GT.AND P0, PT, R3, 0x21, P2 ;  /* 0x000000210300780c */ /* 0x000fe20001704270 */
[--C-:B------:R-:W-:Y:S01]  /*8370*/  IMAD.X R75, R21, 0x1, R13.reuse, P4 ;  /* 0x00000001154b7824 */ /* 0x100fe200020e060d */
[----:B0-----:R-:W-:Y:S02]  /*8380*/  IADD3 R88, P5, R67, R12, RZ ;  /* 0x0000000c43587210 */ /* 0x001fe40007fbe0ff */
[----:B------:R-:W-:Y:S01]  /*8390*/  PRMT R56, R14, 0x7610, R56 ;  /* 0x000076100e387816 */ /* 0x000fe20000000038 */
[----:B------:R-:W-:Y:S01]  /*83a0*/  FMUL R14, R76, R120 ;  /* 0x000000784c0e7220 */ /* 0x000fe20000400000 */
[----:B------:R-:W-:Y:S01]  /*83b0*/  PRMT R60, R20, 0x7610, R60 ;  /* 0x00007610143c7816 */ /* 0x000fe2000000003c */
[----:B------:R-:W-:Y:S01]  /*83c0*/  IMAD.X R89, R21, 0x1, R13, P5 ;  /* 0x0000000115597824 */ /* 0x000fe200028e060d */
[----:B------:R-:W-:Y:S01]  /*83d0*/  LOP3.LUT R73, R11, 0x50, RZ, 0xfc, !PT ;  /* 0x000000500b497812 */ /* 0x000fe200078efcff */
[----:B------:R0:W-:Y:S01]  /*83e0*/  @P1 STG.E.U16 desc[UR36][R74.64], R56 ;  /* 0x000000384a001986 */ /* 0x0001e2000c101524 */
[----:B------:R-:W-:-:S02]  /*83f0*/  ISETP.GT.AND P1, PT, R3, 0x28, P3 ;  /* 0x000000280300780c */ /* 0x000fc40001f24270 */
[----:B-1----:R-:W-:Y:S01]  /*8400*/  LOP3.LUT R71, R11, 0x52, RZ, 0xfc, !PT ;  /* 0x000000520b477812 */ /* 0x002fe200078efcff */
[----:B------:R1:W-:Y:S01]  /*8410*/  @P0 STG.E.U16 desc[UR36][R88.64], R60 ;  /* 0x0000003c58000986 */ /* 0x0003e2000c101524 */
[----:B------:R-:W-:Y:S02]  /*8420*/  IADD3 R76, P4, R73, R4, RZ ;  /* 0x00000004494c7210 */ /* 0x000fe40007f9e0ff */
[----:B------:R-:W-:Y:S02]  /*8430*/  ISETP.GT.AND P0, PT, R3, 0x29, P3 ;  /* 0x000000290300780c */ /* 0x000fe40001f04270 */
[----:B------:R-:W-:Y:S02]  /*8440*/  F2FP.BF16.F32.PACK_AB R14, RZ, R14 ;  /* 0x0000000eff0e723e */ /* 0x000fe400000010ff */
[----:B------:R-:W-:Y:S01]  /*8450*/  F2FP.BF16.F32.PACK_AB R20, RZ, R77 ;  /* 0x0000004dff14723e */ /* 0x000fe200000010ff */
[----:B------:R-:W-:Y:S01]  /*8460*/  IMAD.X R77, R21, 0x1, R5, P4 ;  /* 0x00000001154d7824 */ /* 0x000fe200020e0605 */
[----:B0-----:R-:W-:-:S02]  /*8470*/  IADD3 R74, P5, R71, R4, RZ ;  /* 0x00000004474a7210 */ /* 0x001fc40007fbe0ff */
[----:B------:R-:W-:Y:S02]  /*8480*/  ISETP.GT.AND P4, PT, R3, 0x28, P2 ;  /* 0x000000280300780c */ /* 0x000fe40001784270 */
[----:B------:R-:W-:Y:S01]  /*8490*/  PRMT R56, R14, 0x7610, R56 ;  /* 0x000076100e387816 */ /* 0x000fe20000000038 */
[----:B------:R-:W-:Y:S01]  /*84a0*/  IMAD.X R75, R21, 0x1, R5, P5 ;  /* 0x00000001154b7824 */ /* 0x000fe200028e0605 */
[----:B------:R-:W-:Y:S02]  /*84b0*/  F2FP.BF16.F32.PACK_AB R14, RZ, R78 ;  /* 0x0000004eff0e723e */ /* 0x000fe400000010ff */
[----:B------:R-:W-:Y:S01]  /*84c0*/  IADD3 R78, P5, R73, R12, RZ ;  /* 0x0000000c494e7210 */ /* 0x000fe20007fbe0ff */
[----:B------:R0:W-:Y:S01]  /*84d0*/  @P1 STG.E.U16 desc[UR36][R76.64], R56 ;  /* 0x000000384c001986 */ /* 0x0001e2000c101524 */
[----:B------:R-:W-:Y:S02]  /*84e0*/  PRMT R58, R20, 0x7610, R58 ;  /* 0x00007610143a7816 */ /* 0x000fe4000000003a */
[----:B------:R-:W-:Y:S01]  /*84f0*/  F2FP.BF16.F32.PACK_AB R20, RZ, R79 ;  /* 0x0000004fff14723e */ /* 0x000fe200000010ff */
[----:B------:R-:W-:Y:S01]  /*8500*/  IMAD.X R79, R21, 0x1, R13, P5 ;  /* 0x00000001154f7824 */ /* 0x000fe200028e060d */
[C---:B------:R-:W-:Y:S01]  /*8510*/  ISETP.GT.AND P1, PT, R3.reuse, 0x29, P2 ;  /* 0x000000290300780c */ /* 0x040fe20001724270 */
[----:B------:R2:W-:Y:S01]  /*8520*/  @P0 STG.E.U16 desc[UR36][R74.64], R58 ;  /* 0x0000003a4a000986 */ /* 0x0005e2000c101524 */
[----:B------:R-:W-:-:S02]  /*8530*/  ISETP.GT.AND P0, PT, R3, 0x30, P3 ;  /* 0x000000300300780c */ /* 0x000fc40001f04270 */
[----:B-1----:R-:W-:Y:S02]  /*8540*/  IADD3 R88, P5, R71, R12, RZ ;  /* 0x0000000c47587210 */ /* 0x002fe40007fbe0ff */
[----:B0-----:R-:W-:Y:S01]  /*8550*/  PRMT R56, R14, 0x7610, R56 ;  /* 0x000076100e387816 */ /* 0x001fe20000000038 */
[----:B------:R-:W-:Y:S01]  /*8560*/  FMUL R14, R81, R120 ;  /* 0x00000078510e7220 */ /* 0x000fe20000400000 */
[----:B------:R-:W-:Y:S01]  /*8570*/  LOP3.LUT R77, R11, 0x62, RZ, 0xfc, !PT ;  /* 0x000000620b4d7812 */ /* 0x000fe200078efcff */
[----:B------:R-:W-:Y:S02]  /*8580*/  IMAD.X R89, R21, 0x1, R13, P5 ;  /* 0x0000000115597824 */ /* 0x000fe400028e060d */
[----:B------:R0:W-:Y:S01]  /*8590*/  @P4 STG.E.U16 desc[UR36][R78.64], R56 ;  /* 0x000000384e004986 */ /* 0x0001e2000c101524 */
[----:B--2---:R-:W-:Y:S02]  /*85a0*/  LOP3.LUT R75, R11, 0x60, RZ, 0xfc, !PT ;  /* 0x000000600b4b7812 */ /* 0x004fe400078efcff */
[----:B------:R-:W-:-:S02]  /*85b0*/  PRMT R58, R20, 0x7610, R58 ;  /* 0x00007610143a7816 */ /* 0x000fc4000000003a */
[----:B------:R-:W-:Y:S02]  /*85c0*/  F2FP.BF16.F32.PACK_AB R20, RZ, R80 ;  /* 0x00000050ff14723e */ /* 0x000fe400000010ff */
[----:B------:R-:W-:Y:S01]  /*85d0*/  IADD3 R80, P4, R75, R4, RZ ;  /* 0x000000044b507210 */ /* 0x000fe20007f9e0ff */
[----:B------:R1:W-:Y:S01]  /*85e0*/  @P1 STG.E.U16 desc[UR36][R88.64], R58 ;  /* 0x0000003a58001986 */ /* 0x0003e2000c101524 */
[----:B------:R-:W-:Y:S02]  /*85f0*/  PRMT R60, R20, 0x7610, R60 ;  /* 0x00007610143c7816 */ /* 0x000fe4000000003c */
[----:B------:R-:W-:Y:S01]  /*8600*/  F2FP.BF16.F32.PACK_AB R14, RZ, R14 ;  /* 0x0000000eff0e723e */ /* 0x000fe200000010ff */
[----:B------:R-:W-:Y:S01]  /*8610*/  IMAD.X R81, R21, 0x1, R5, P4 ;  /* 0x0000000115517824 */ /* 0x000fe200020e0605 */
[----:B0-----:R-:W-:Y:S02]  /*8620*/  IADD3 R78, P4, R77, R4, RZ ;  /* 0x000000044d4e7210 */ /* 0x001fe40007f9e0ff */
[----:B------:R-:W-:-:S02]  /*8630*/  F2FP.BF16.F32.PACK_AB R20, RZ, R82 ;  /* 0x00000052ff14723e */ /* 0x000fc400000010ff */
[----:B------:R-:W-:Y:S01]  /*8640*/  PRMT R56, R14, 0x7610, R56 ;  /* 0x000076100e387816 */ /* 0x000fe20000000038 */
[----:B------:R-:W-:Y:S01]  /*8650*/  IMAD.X R79, R21, 0x1, R5, P4 ;  /* 0x00000001154f7824 */ /* 0x000fe200020e0605 */
[----:B------:R-:W-:Y:S01]  /*8660*/  IADD3 R82, P4, R75, R12, RZ ;  /* 0x0000000c4b527210 */ /* 0x000fe20007f9e0ff */
[----:B------:R0:W-:Y:S01]  /*8670*/  @P0 STG.E.U16 desc[UR36][R80.64], R60 ;  /* 0x0000003c50000986 */ /* 0x0001e2000c101524 */
[----:B------:R-:W-:Y:S01]  /*8680*/  ISETP.GT.AND P1, PT, R3, 0x31, P3 ;  /* 0x000000310300780c */ /* 0x000fe20001f24270 */
[-C--:B------:R-:W-:Y:S01]  /*8690*/  FMUL R14, R83, R120.reuse ;  /* 0x00000078530e7220 */ /* 0x080fe20000400000 */
[----:B------:R-:W-:Y:S01]  /*86a0*/  ISETP.GT.AND P0, PT, R3, 0x30, P2 ;  /* 0x000000300300780c */ /* 0x000fe20001704270 */
[----:B------:R-:W-:Y:S01]  /*86b0*/  IMAD.X R83, R21, 0x1, R13, P4 ;  /* 0x0000000115537824 */ /* 0x000fe200020e060d */
[----:B------:R-:W-:Y:S01]  /*86c0*/  ISETP.GT.AND P4, PT, R3, 0x31, P2 ;  /* 0x000000310300780c */ /* 0x000fe20001784270 */
[----:B-1----:R-:W-:Y:S01]  /*86d0*/  FMUL R58, R28, R120 ;  /* 0x000000781c3a7220 */ /* 0x002fe20000400000 */
[----:B------:R-:W-:-:S04]  /*86e0*/  F2FP.BF16.F32.PACK_AB R14, RZ, R14 ;  /* 0x0000000eff0e723e */ /* 0x000fc800000010ff */
[----:B------:R-:W-:Y:S01]  /*86f0*/  PRMT R62, R14, 0x7610, R62 ;  /* 0x000076100e3e7816 */ /* 0x000fe2000000003e */
[----:B------:R-:W-:Y:S01]  /*8700*/  FMUL R14, R25, R120 ;  /* 0x00000078190e7220 */ /* 0x000fe20000400000 */
[----:B0-----:R-:W-:Y:S01]  /*8710*/  IADD3 R80, P5, R77, R12, RZ ;  /* 0x0000000c4d507210 */ /* 0x001fe20007fbe0ff */
[----:B------:R0:W-:Y:S01]  /*8720*/  @P1 STG.E.U16 desc[UR36][R78.64], R56 ;  /* 0x000000384e001986 */ /* 0x0001e2000c101524 */
[C---:B------:R-:W-:Y:S01]  /*8730*/  ISETP.GT.AND P1, PT, R0.reuse, 0x100, PT ;  /* 0x000001000000780c */ /* 0x040fe20003f24270 */
[----:B------:R-:W-:Y:S01]  /*8740*/  FMUL R60, R29, R120 ;  /* 0x000000781d3c7220 */ /* 0x000fe20000400000 */
[----:B------:R-:W-:Y:S01]  /*8750*/  F2FP.BF16.F32.PACK_AB R14, RZ, R14 ;  /* 0x0000000eff0e723e */ /* 0x000fe200000010ff */
[----:B------:R-:W-:Y:S01]  /*8760*/  IMAD.X R81, R21, 0x1, R13, P5 ;  /* 0x0000000115517824 */ /* 0x000fe200028e060d */
[----:B------:R1:W-:Y:S01]  /*8770*/  @P0 STG.E.U16 desc[UR36][R82.64], R20 ;  /* 0x0000001452000986 */ /* 0x0003e2000c101524 */
[----:B------:R-:W-:Y:S01]  /*8780*/  ISETP.GT.AND P0, PT, R0, 0x108, PT ;  /* 0x000001080000780c */ /* 0x000fe20003f04270 */
[----:B------:R-:W-:Y:S01]  /*8790*/  FMUL R0, R24, R120 ;  /* 0x0000007818007220 */ /* 0x000fe20000400000 */
[----:B------:R-:W-:Y:S01]  /*87a0*/  F2FP.BF16.F32.PACK_AB R58, RZ, R58 ;  /* 0x0000003aff3a723e */ /* 0x000fe200000010ff */
[----:B------:R2:W-:Y:S01]  /*87b0*/  @P4 STG.E.U16 desc[UR36][R80.64], R62 ;  /* 0x0000003e50004986 */ /* 0x0005e2000c101524 */
[----:B------:R-:W-:-:S02]  /*87c0*/  ISETP.GT.AND P4, PT, R3, 0x38, P3 ;  /* 0x000000380300780c */ /* 0x000fc40001f84270 */
[----:B0-----:R-:W-:Y:S01]  /*87d0*/  LOP3.LUT R79, R11, 0x70, RZ, 0xfc, !PT ;  /* 0x000000700b4f7812 */ /* 0x001fe200078efcff */
[----:B------:R-:W-:Y:S01]  /*87e0*/  FMUL R56, R27, R120 ;  /* 0x000000781b387220 */ /* 0x000fe20000400000 */
[----:B------:R-:W-:Y:S02]  /*87f0*/  ISETP.GT.AND P3, PT, R3, 0x39, P3 ;  /* 0x000000390300780c */ /* 0x000fe40001f64270 */
[----:B------:R-:W-:Y:S01]  /*8800*/  IADD3 R24, P5, R79, R4, RZ ;  /* 0x000000044f187210 */ /* 0x000fe20007fbe0ff */
[----:B-1----:R-:W-:Y:S01]  /*8810*/  FMUL R20, R26, R120 ;  /* 0x000000781a147220 */ /* 0x002fe20000400000 */
[----:B------:R-:W-:Y:S02]  /*8820*/  F2FP.BF16.F32.PACK_AB R0, RZ, R0 ;  /* 0x00000000ff00723e */ /* 0x000fe400000010ff */
[----:B------:R-:W-:Y:S01]  /*8830*/  F2FP.BF16.F32.PACK_AB R56, RZ, R56 ;  /* 0x00000038ff38723e */ /* 0x000fe200000010ff */
[----:B------:R-:W-:Y:S01]  /*8840*/  IMAD.X R25, R21, 0x1, R5, P5 ;  /* 0x0000000115197824 */ /* 0x000fe200028e0605 */
[----:B--2---:R-:W-:-:S02]  /*8850*/  LOP3.LUT R81, R11, 0x72, RZ, 0xfc, !PT ;  /* 0x000000720b517812 */ /* 0x004fc400078efcff */
[----:B------:R-:W-:Y:S02]  /*8860*/  ISETP.GT.AND P5, PT, R3, 0x38, P2 ;  /* 0x000000380300780c */ /* 0x000fe400017a4270 */
[----:B------:R0:W-:Y:S01]  /*8870*/  @P4 STG.E.U16 desc[UR36][R24.64], R84 ;  /* 0x0000005418004986 */ /* 0x0001e2000c101524 */
[----:B------:R-:W-:Y:S02]  /*8880*/  IADD3 R4, P4, R81, R4, RZ ;  /* 0x0000000451047210 */ /* 0x000fe40007f9e0ff */
[----:B------:R-:W-:Y:S02]  /*8890*/  ISETP.GT.AND P2, PT, R3, 0x39, P2 ;  /* 0x000000390300780c */ /* 0x000fe40001744270 */
[----:B------:R-:W-:Y:S01]  /*88a0*/  F2FP.BF16.F32.PACK_AB R20, RZ, R20 ;  /* 0x00000014ff14723e */ /* 0x000fe200000010ff */
[----:B------:R-:W-:Y:S01]  /*88b0*/  IMAD.X R5, R21, 0x1, R5, P4 ;  /* 0x0000000115057824 */ /* 0x000fe200020e0605 */
[----:B------:R-:W-:Y:S02]  /*88c0*/  IADD3 R26, P4, R79, R12, RZ ;  /* 0x0000000c4f1a7210 */ /* 0x000fe40007f9e0ff */
[----:B------:R-:W-:-:S02]  /*88d0*/  F2FP.BF16.F32.PACK_AB R60, RZ, R60 ;  /* 0x0000003cff3c723e */ /* 0x000fc400000010ff */
[----:B------:R1:W-:Y:S01]  /*88e0*/  @P3 STG.E.U16 desc[UR36][R4.64], R85 ;  /* 0x0000005504003986 */ /* 0x0003e2000c101524 */
[--C-:B------:R-:W-:Y:S01]  /*88f0*/  IMAD.X R27, R21, 0x1, R13.reuse, P4 ;  /* 0x00000001151b7824 */ /* 0x100fe200020e060d */
[----:B------:R-:W-:Y:S02]  /*8900*/  IADD3 R12, P4, R81, R12, RZ ;  /* 0x0000000c510c7210 */ /* 0x000fe40007f9e0ff */
[----:B------:R-:W-:Y:S02]  /*8910*/  ISETP.GT.AND P3, PT, R3, 0x1, P1 ;  /* 0x000000010300780c */ /* 0x000fe40000f64270 */
[----:B------:R-:W-:Y:S01]  /*8920*/  @P5 STG.E.U16 desc[UR36][R26.64], R86 ;  /* 0x000000561a005986 */ /* 0x000fe2000c101524 */
[----:B------:R-:W-:Y:S01]  /*8930*/  IMAD.X R13, R21, 0x1, R13, P4 ;  /* 0x00000001150d7824 */ /* 0x000fe200020e060d */
[-C--:B0-----:R-:W-:Y:S02]  /*8940*/  IADD3 R24, P5, R11, R6.reuse, RZ ;  /* 0x000000060b187210 */ /* 0x081fe40007fbe0ff */
[----:B------:R-:W-:-:S02]  /*8950*/  IADD3 R28, P4, R15, R6, RZ ;  /* 0x000000060f1c7210 */ /* 0x000fc40007f9e0ff */
[----:B------:R0:W-:Y:S01]  /*8960*/  @P2 STG.E.U16 desc[UR36][R12.64], R87 ;  /* 0x000000570c002986 */ /* 0x0001e2000c101524 */
[----:B------:R-:W-:Y:S01]  /*8970*/  ISETP.GT.AND P2, PT, R3, RZ, P1 ;  /* 0x000000ff0300720c */ /* 0x000fe20000f44270 */
[--C-:B------:R-:W-:Y:S01]  /*8980*/  IMAD.X R25, R21, 0x1, R7.reuse, P5 ;  /* 0x0000000115197824 */ /* 0x100fe200028e0607 */
[----:B------:R-:W-:Y:S01]  /*8990*/  ISETP.GT.AND P5, PT, R3, RZ, P0 ;  /* 0x000000ff0300720c */ /* 0x000fe200007a4270 */
[----:B------:R-:W-:Y:S01]  /*89a0*/  IMAD.X R29, R21, 0x1, R7, P4 ;  /* 0x00000001151d7824 */ /* 0x000fe200020e0607 */
[----:B-1----:R-:W-:-:S05]  /*89b0*/  IADD3 R4, P4, R11, R8, RZ ;  /* 0x000000080b047210 */ /* 0x002fca0007f9e0ff */
[----:B------:R-:W-:-:S04]  /*89c0*/  IMAD.X R5, R21, 0x1, R9, P4 ;  /* 0x0000000115057824 */ /* 0x000fc800020e0609 */
[----:B------:R-:W-:Y:S01]  /*89d0*/  @P2 STG.E.U16 desc[UR36][R24.64], R0 ;  /* 0x0000000018002986 */ /* 0x000fe2000c101524 */
[----:B------:R-:W-:-:S03]  /*89e0*/  ISETP.GT.AND P2, PT, R3, 0x1, P0 ;  /* 0x000000010300780c */ /* 0x000fc60000744270 */
[----:B------:R1:W-:Y:S01]  /*89f0*/  @P3 STG.E.U16 desc[UR36][R28.64], R14 ;  /* 0x0000000e1c003986 */ /* 0x0003e2000c101524 */
[----:B------:R-:W-:-:S03]  /*8a00*/  ISETP.GT.AND P3, PT, R3, 0x8, P1 ;  /* 0x000000080300780c */ /* 0x000fc60000f64270 */
[----:B------:R2:W-:Y:S01]  /*8a10*/  @P5 STG.E.U16 desc[UR36][R4.64], R20 ;  /* 0x0000001404005986 */ /* 0x0005e2000c101524 */
[----:B0-----:R-:W-:-:S05]  /*8a20*/  IADD3 R12, P5, R15, R8, RZ ;  /* 0x000000080f0c7210 */ /* 0x001fca0007fbe0ff */
[----:B------:R-:W-:Y:S01]  /*8a30*/  IMAD.X R13, R21, 0x1, R9, P5 ;  /* 0x00000001150d7824 */ /* 0x000fe200028e0609 */
[----:B------:R-:W-:Y:S02]  /*8a40*/  ISETP.GT.AND P5, PT, R3, 0x9, P1 ;  /* 0x000000090300780c */ /* 0x000fe40000fa4270 */
[-C--:B-1----:R-:W-:Y:S02]  /*8a50*/  IADD3 R14, P4, R57, R6.reuse, RZ ;  /* 0x00000006390e7210 */ /* 0x082fe40007f9e0ff */
[----:B------:R-:W-:Y:S01]  /*8a60*/  @P2 STG.E.U16 desc[UR36][R12.64], R56 ;  /* 0x000000380c002986 */ /* 0x000fe2000c101524 */
[----:B------:R-:W-:Y:S02]  /*8a70*/  ISETP.GT.AND P2, PT, R3, 0x8, P0 ;  /* 0x000000080300780c */ /* 0x000fe40000744270 */
[----:B------:R-:W-:Y:S01]  /*8a80*/  IMAD.X R15, R21, 0x1, R7, P4 ;  /* 0x00000001150f7824 */ /* 0x000fe200020e0607 */
[----:B--2---:R-:W-:-:S04]  /*8a90*/  IADD3 R4, P4, R23, R6, RZ ;  /* 0x0000000617047210 */ /* 0x004fc80007f9e0ff */
[----:B------:R-:W-:Y:S01]  /*8aa0*/  @P3 STG.E.U16 desc[UR36][R14.64], R58 ;  /* 0x0000003a0e003986 */ /* 0x000fe2000c101524 */
[----:B------:R-:W-:Y:S01]  /*8ab0*/  IMAD.X R5, R21, 0x1, R7, P4 ;  /* 0x0000000115057824 */ /* 0x000fe200020e0607 */
[-C--:B------:R-:W-:Y:S02]  /*8ac0*/  IADD3 R26, P4, R23, R8.reuse, RZ ;  /* 0x00000008171a7210 */ /* 0x080fe40007f9e0ff */
[----:B------:R-:W-:Y:S02]  /*8ad0*/  ISETP.GT.AND P3, PT, R3, 0x9, P0 ;  /* 0x000000090300780c */ /* 0x000fe40000764270 */
[----:B------:R0:W-:Y:S01]  /*8ae0*/  @P5 STG.E.U16 desc[UR36][R4.64], R60 ;  /* 0x0000003c04005986 */ /* 0x0001e2000c101524 */
[----:B------:R-:W-:Y:S01]  /*8af0*/  IADD3 R24, P5, R57, R8, RZ ;  /* 0x0000000839187210 */ /* 0x000fe20007fbe0ff */
[----:B------:R-:W-:-:S04]  /*8b00*/  IMAD.X R27, R21, 0x1, R9, P4 ;  /* 0x00000001151b7824 */ /* 0x000fc800020e0609 */
[----:B------:R-:W-:Y:S01]  /*8b10*/  IMAD.X R25, R21, 0x1, R9, P5 ;  /* 0x0000000115197824 */ /* 0x000fe200028e0609 */
[----:B------:R-:W-:-:S04]  /*8b20*/  ISETP.GT.AND P5, PT, R3, 0x10, P1 ;  /* 0x000000100300780c */ /* 0x000fc80000fa4270 */
[----:B------:R-:W-:Y:S01]  /*8b30*/  @P2 STG.E.U16 desc[UR36][R24.64], R30 ;  /* 0x0000001e18002986 */ /* 0x000fe2000c101524 */
[----:B0-----:R-:W-:Y:S02]  /*8b40*/  IADD3 R4, P4, R61, R6, RZ ;  /* 0x000000063d047210 */ /* 0x001fe40007f9e0ff */
[C---:B------:R-:W-:Y:S01]  /*8b50*/  ISETP.GT.AND P2, PT, R3.reuse, 0x11, P1 ;  /* 0x000000110300780c */ /* 0x040fe20000f44270 */
[----:B------:R-:W-:Y:S01]  /*8b60*/  @P3 STG.E.U16 desc[UR36][R26.64], R31 ;  /* 0x0000001f1a003986 */ /* 0x000fe2000c101524 */
[----:B------:R-:W-:Y:S01]  /*8b70*/  ISETP.GT.AND P3, PT, R3, 0x10, P0 ;  /* 0x000000100300780c */ /* 0x000fe20000764270 */
[----:B------:R-:W-:Y:S01]  /*8b80*/  IMAD.X R5, R21, 0x1, R7, P4 ;  /* 0x0000000115057824 */ /* 0x000fe200020e0607 */
[----:B------:R-:W-:-:S04]  /*8b90*/  IADD3 R14, P4, R61, R8, RZ ;  /* 0x000000083d0e7210 */ /* 0x000fc80007f9e0ff */
        /* <DEDUP_REMOVED lines=65> */
[----:B------:R1:W-:Y:S01]  /*8fb0*/  @P2 STG.E.U16 desc[UR36][R24.64], R48 ;  /* 0x0000003018002986 */ /* 0x0003e2000c101524 */
[----:B0-----:R-:W-:Y:S02]  /*8fc0*/  IADD3 R4, P4, R75, R8, RZ ;  /* 0x000000084b047210 */ /* 0x001fe40007f9e0ff */
[-C--:B------:R-:W-:Y:S01]  /*8fd0*/  IADD3 R14, P2, R79, R6.reuse, RZ ;  /* 0x000000064f0e7210 */ /* 0x080fe20007f5e0ff */
[----:B------:R1:W-:Y:S01]  /*8fe0*/  @P3 STG.E.U16 desc[UR36][R26.64], R49 ;  /* 0x000000311a003986 */ /* 0x0003e2000c101524 */
[----:B------:R-:W-:Y:S01]  /*8ff0*/  IADD3 R6, P3, R81, R6, RZ ;  /* 0x0000000651067210 */ /* 0x000fe20007f7e0ff */
[----:B------:R-:W-:Y:S01]  /*9000*/  IMAD.X R5, R21, 0x1, R9, P4 ;  /* 0x0000000115057824 */ /* 0x000fe200020e0609 */
[----:B------:R-:W-:Y:S01]  /*9010*/  ISETP.GT.AND P4, PT, R3, 0x31, P0 ;  /* 0x000000310300780c */ /* 0x000fe20000784270 */
[C-C-:B------:R-:W-:Y:S02]  /*9020*/  IMAD.X R15, R21.reuse, 0x1, R7.reuse, P2 ;  /* 0x00000001150f7824 */ /* 0x140fe400010e0607 */
[----:B------:R-:W-:Y:S01]  /*9030*/  IMAD.X R7, R21, 0x1, R7, P3 ;  /* 0x0000000115077824 */ /* 0x000fe200018e0607 */
[----:B------:R1:W-:Y:S01]  /*9040*/  @P5 STG.E.U16 desc[UR36][R4.64], R50 ;  /* 0x0000003204005986 */ /* 0x0003e2000c101524 */
[----:B------:R-:W-:-:S02]  /*9050*/  IADD3 R12, P5, R77, R8, RZ ;  /* 0x000000084d0c7210 */ /* 0x000fc40007fbe0ff */
[C---:B------:R-:W-:Y:S02]  /*9060*/  ISETP.GT.AND P3, PT, R3.reuse, 0x38, P1 ;  /* 0x000000380300780c */ /* 0x040fe40000f64270 */
[----:B------:R-:W-:Y:S01]  /*9070*/  ISETP.GT.AND P1, PT, R3, 0x39, P1 ;  /* 0x000000390300780c */ /* 0x000fe20000f24270 */
[--C-:B------:R-:W-:Y:S01]  /*9080*/  IMAD.X R13, R21, 0x1, R9.reuse, P5 ;  /* 0x00000001150d7824 */ /* 0x100fe200028e0609 */
[-C--:B------:R-:W-:Y:S02]  /*9090*/  IADD3 R28, P5, R79, R8.reuse, RZ ;  /* 0x000000084f1c7210 */ /* 0x080fe40007fbe0ff */
[----:B------:R-:W-:Y:S02]  /*90a0*/  IADD3 R8, P2, R81, R8, RZ ;  /* 0x0000000851087210 */ /* 0x000fe40007f5e0ff */
[----:B------:R1:W-:Y:S01]  /*90b0*/  @P4 STG.E.U16 desc[UR36][R12.64], R51 ;  /* 0x000000330c004986 */ /* 0x0003e2000c101524 */
[--C-:B------:R-:W-:Y:S01]  /*90c0*/  IMAD.X R29, R21, 0x1, R9.reuse, P5 ;  /* 0x00000001151d7824 */ /* 0x100fe200028e0609 */
[----:B------:R-:W-:Y:S01]  /*90d0*/  ISETP.GT.AND P5, PT, R3, 0x38, P0 ;  /* 0x000000380300780c */ /* 0x000fe200007a4270 */
[----:B------:R-:W-:Y:S01]  /*90e0*/  IMAD.X R9, R21, 0x1, R9, P2 ;  /* 0x0000000115097824 */ /* 0x000fe200010e0609 */
[----:B------:R-:W-:Y:S01]  /*90f0*/  ISETP.GT.AND P0, PT, R3, 0x39, P0 ;  /* 0x000000390300780c */ /* 0x000fe20000704270 */
[----:B------:R1:W-:Y:S04]  /*9100*/  @P3 STG.E.U16 desc[UR36][R14.64], R52 ;  /* 0x000000340e003986 */ /* 0x0003e8000c101524 */
[----:B------:R1:W-:Y:S06]  /*9110*/  @P1 STG.E.U16 desc[UR36][R6.64], R53 ;  /* 0x0000003506001986 */ /* 0x0003ec000c101524 */
[----:B------:R1:W-:Y:S04]  /*9120*/  @P5 STG.E.U16 desc[UR36][R28.64], R54 ;  /* 0x000000361c005986 */ /* 0x0003e8000c101524 */
[----:B------:R1:W-:Y:S02]  /*9130*/  @P0 STG.E.U16 desc[UR36][R8.64], R55 ;  /* 0x0000003708000986 */ /* 0x0003e4000c101524 */
.L_x_187:
[----:B------:R-:W-:Y:S05]  /*9140*/  BSYNC B0 ;  /* 0x0000000000007941 */ /* 0x000fea0003800000 */
.L_x_29:
[----:B------:R-:W-:Y:S01]  /*9150*/  ULDC UR4, c[0x0][0xc] ;  /* 0x0000030000047ab9 */ /* 0x000fe20000000800 */
[----:B------:R-:W-:Y:S01]  /*9160*/  ULDC UR5, c[0x0][0x10] ;  /* 0x0000040000057ab9 */ /* 0x000fe20000000800 */
[----:B------:R-:W4:Y:S01]  /*9170*/  LDC R3, c[0x0][0x14] ;  /* 0x00000500ff037b82 */ /* 0x000f220000000800 */
[----:B------:R-:W-:Y:S01]  /*9180*/  UIMAD.WIDE.U32 UR4, UR4, UR5, URZ ;  /* 0x00000005040472a5 */ /* 0x000fe2000f8e003f */
[----:B0-----:R-:W-:Y:S01]  /*9190*/  PRMT R0, RZ, 0x7610, R0 ;  /* 0x00007610ff007816 */ /* 0x001fe20000000000 */
[----:B------:R-:W-:Y:S02]  /*91a0*/  IMAD.MOV.U32 R123, RZ, RZ, -0x1 ;  /* 0xffffffffff7b7424 */ /* 0x000fe400078e00ff */
[----:B------:R-:W-:Y:S02]  /*91b0*/  IMAD.MOV.U32 R23, RZ, RZ, -0x1 ;  /* 0xffffffffff177424 */ /* 0x000fe400078e00ff */
[----:B----4-:R-:W-:-:S04]  /*91c0*/  IMAD.WIDE.U32 R16, R3, UR4, R16 ;  /* 0x0000000403107c25 */ /* 0x010fc8000f8e0010 */
[----:B------:R-:W-:Y:S01]  /*91d0*/  IMAD R3, R3, UR5, RZ ;  /* 0x0000000503037c24 */ /* 0x000fe2000f8e02ff */
[----:B------:R-:W-:Y:S02]  /*91e0*/  ULDC.64 UR4, c[0x0][0x650] ;  /* 0x0001940000047ab9 */ /* 0x000fe40000000a00 */
[----:B------:R-:W-:Y:S01]  /*91f0*/  ISETP.GE.U32.AND P0, PT, R16, UR4, PT ;  /* 0x0000000410007c0c */ /* 0x000fe2000bf06070 */
[----:B------:R-:W-:-:S05]  /*9200*/  IMAD.IADD R17, R17, 0x1, R3 ;  /* 0x0000000111117824 */ /* 0x000fca00078e0203 */
[----:B------:R-:W-:-:S13]  /*9210*/  ISETP.GE.U32.AND.EX P0, PT, R17, UR5, PT, P0 ;  /* 0x0000000511007c0c */ /* 0x000fda000bf06100 */
[----:B------:R-:W-:Y:S05]  /*9220*/  @P0 BRA `(.L_x_188) ;  /* 0x0000000400640947 */ /* 0x000fea0003800000 */
[----:B-1----:R-:W0:Y:S01]  /*9230*/  S2R R12, SR_CTAID.X ;  /* 0x00000000000c7919 */ /* 0x002e220000002500 */
[----:B------:R-:W1:Y:S01]  /*9240*/  LDC.64 R10, c[0x0][0x628] ;  /* 0x00018a00ff0a7b82 */ /* 0x000e620000000a00 */
[----:B------:R-:W-:Y:S01]  /*9250*/  ULDC UR4, c[0x0][0x150] ;  /* 0x0000540000047ab9 */ /* 0x000fe20000000800 */
[----:B--2---:R-:W-:Y:S01]  /*9260*/  IMAD.MOV.U32 R8, RZ, RZ, R16 ;  /* 0x000000ffff087224 */ /* 0x004fe200078e0010 */
[----:B------:R-:W2:Y:S01]  /*9270*/  S2R R24, SR_CTAID.Y ;  /* 0x0000000000187919 */ /* 0x000ea20000002600 */
[----:B------:R-:W-:-:S04]  /*9280*/  IMAD.MOV.U32 R9, RZ, RZ, R17 ;  /* 0x000000ffff097224 */ /* 0x000fc800078e0011 */
[----:B------:R-:W4:Y:S08]  /*9290*/  LDC R21, c[0x0][0x144] ;  /* 0x00005100ff157b82 */ /* 0x000f300000000800 */
[----:B------:R-:W2:Y:S08]  /*92a0*/  LDC R0, c[0x0][0x630] ;  /* 0x00018c00ff007b82 */ /* 0x000eb00000000800 */
[----:B------:R-:W2:Y:S01]  /*92b0*/  LDC.64 R14, c[0x0][0x620] ;  /* 0x00018800ff0e7b82 */ /* 0x000ea20000000a00 */
[----:B-1----:R-:W-:-:S04]  /*92c0*/  ISETP.NE.U32.AND P0, PT, R10, RZ, PT ;  /* 0x000000ff0a00720c */ /* 0x002fc80003f05070 */
[----:B------:R-:W-:Y:S02]  /*92d0*/  ISETP.NE.AND.EX P0, PT, R11, RZ, PT, P0 ;  /* 0x000000ff0b00720c */ /* 0x000fe40003f05300 */
[----:B0-----:R-:W-:-:S05]  /*92e0*/  I2FP.F32.U32 R3, R12 ;  /* 0x0000000c00037245 */ /* 0x001fca0000201000 */
[----:B------:R-:W-:-:S04]  /*92f0*/  FMUL R3, R3, UR4 ;  /* 0x0000000403037c20 */ /* 0x000fc80008400000 */
[----:B------:R0:W1:Y:S02]  /*9300*/  F2I.U32.TRUNC.NTZ R20, R3 ;  /* 0x0000000300147305 */ /* 0x000064000020f000 */
[----:B----4-:R-:W-:Y:S05]  /*9310*/  @!P0 BRA `(.L_x_189) ;  /* 0x0000000000288947 */ /* 0x010fea0003800000 */
[----:B0-----:R-:W0:Y:S02]  /*9320*/  LDC R3, c[0x0][0x634] ;  /* 0x00018d00ff037b82 */ /* 0x001e240000000800 */
[----:B0-----:R-:W-:-:S05]  /*9330*/  IADD3 R3, P0, R16, R3, RZ ;  /* 0x0000000310037210 */ /* 0x001fca0007f1e0ff */
[----:B------:R-:W-:-:S04]  /*9340*/  IMAD.X R13, RZ, RZ, R17, P0 ;  /* 0x000000ffff0d7224 */ /* 0x000fc800000e0611 */
[----:B---3--:R-:W-:-:S04]  /*9350*/  IMAD.WIDE.U32 R4, R13, R10, RZ ;  /* 0x0000000a0d047225 */ /* 0x008fc800078e00ff */
[----:B------:R-:W-:-:S04]  /*9360*/  IMAD.WIDE.U32 R6, P0, R3, R11, R4 ;  /* 0x0000000b03067225 */ /* 0x000fc80007800004 */
[----:B------:R-:W-:-:S04]  /*9370*/  IMAD.WIDE.U32 R4, R3, R10, RZ ;  /* 0x0000000a03047225 */ /* 0x000fc800078e00ff */
[----:B------:R-:W-:Y:S01]  /*9380*/  IMAD.X R9, RZ, RZ, RZ, P0 ;  /* 0x000000ffff097224 */ /* 0x000fe200000e06ff */
[----:B------:R-:W-:Y:S01]  /*9390*/  IADD3 RZ, P0, R5, R6, RZ ;  /* 0x0000000605ff7210 */ /* 0x000fe20007f1e0ff */
[----:B------:R-:W-:-:S04]  /*93a0*/  IMAD.MOV.U32 R8, RZ, RZ, R7 ;  /* 0x000000ffff087224 */ /* 0x000fc800078e0007 */
[----:B------:R-:W-:-:S08]  /*93b0*/  IMAD.WIDE.U32.X R8, R13, R11, R8, P0 ;  /* 0x0000000b0d087225 */ /* 0x000fd000000e0408 */
.L_x_189:
[----:B------:R-:W4:Y:S01]  /*93c0*/  LDC.64 R28, c[0x0][0x640] ;  /* 0x00019000ff1c7b82 */ /* 0x000f220000000a00 */
[-CC-:B--2---:R-:W-:Y:S01]  /*93d0*/  SHF.R.U64 R23, R8, R0.reuse, R9.reuse ;  /* 0x0000000008177219 */ /* 0x184fe20000001209 */
[----:B-1----:R-:W-:Y:S01]  /*93e0*/  IMAD.MOV R20, RZ, RZ, -R20 ;  /* 0x000000ffff147224 */ /* 0x002fe200078e0a14 */
[----:B------:R-:W-:Y:S01]  /*93f0*/  SHF.R.U32.HI R0, RZ, R0, R9 ;  /* 0x00000000ff007219 */ /* 0x000fe20000011609 */
[----:B------:R-:W-:Y:S01]  /*9400*/  ULDC UR4, c[0x0][0x154] ;  /* 0x0000550000047ab9 */ /* 0x000fe20000000800 */
[----:B0-----:R-:W-:Y:S01]  /*9410*/  IADD3 R3, P0, RZ, -R23, RZ ;  /* 0x80000017ff037210 */ /* 0x001fe20007f1e0ff */
[----:B------:R-:W-:Y:S02]  /*9420*/  IMAD R21, R21, R20, R12 ;  /* 0x0000001415157224 */ /* 0x000fe400078e020c */
[----:B------:R-:W0:Y:S01]  /*9430*/  LDC R6, c[0x0][0x618] ;  /* 0x00018600ff067b82 */ /* 0x000e220000000800 */
[----:B------:R-:W-:Y:S02]  /*9440*/  IMAD.MOV.U32 R7, RZ, RZ, 0x1 ;  /* 0x00000001ff077424 */ /* 0x000fe400078e00ff */
[----:B---3--:R-:W-:-:S04]  /*9450*/  IMAD.X R5, RZ, RZ, ~R0, P0 ;  /* 0x000000ffff057224 */ /* 0x008fc800000e0e00 */
[-C--:B------:R-:W-:Y:S01]  /*9460*/  IMAD R0, R5, R14.reuse, RZ ;  /* 0x0000000e05007224 */ /* 0x080fe200078e02ff */
[----:B------:R-:W1:Y:S01]  /*9470*/  LDC R8, c[0x0][0x608] ;  /* 0x00018200ff087b82 */ /* 0x000e620000000800 */
[----:B------:R-:W-:-:S04]  /*9480*/  IMAD.WIDE.U32 R4, R3, R14, R16 ;  /* 0x0000000e03047225 */ /* 0x000fc800078e0010 */
[----:B------:R-:W-:Y:S01]  /*9490*/  IMAD R3, R3, R15, R0 ;  /* 0x0000000f03037224 */ /* 0x000fe200078e0200 */
[----:B------:R-:W-:Y:S02]  /*94a0*/  I2FP.F32.U32 R0, R24 ;  /* 0x0000001800007245 */ /* 0x000fe40000201000 */
[----:B------:R-:W2:Y:S01]  /*94b0*/  LDC R26, c[0x0][0x658] ;  /* 0x00019600ff1a7b82 */ /* 0x000ea20000000800 */
[----:B------:R-:W-:Y:S01]  /*94c0*/  IMAD.IADD R3, R5, 0x1, R3 ;  /* 0x0000000105037824 */ /* 0x000fe200078e0203 */
[----:B----4-:R-:W-:Y:S01]  /*94d0*/  ISETP.NE.U32.AND P0, PT, R28, RZ, PT ;  /* 0x000000ff1c00720c */ /* 0x010fe20003f05070 */
[----:B------:R-:W-:Y:S01]  /*94e0*/  FMUL R0, R0, UR4 ;  /* 0x0000000400007c20 */ /* 0x000fe20008400000 */
[----:B------:R-:W-:Y:S02]  /*94f0*/  IMAD.MOV.U32 R5, RZ, RZ, -0x1 ;  /* 0xffffffffff057424 */ /* 0x000fe400078e00ff */
[----:B------:R-:W-:Y:S01]  /*9500*/  ISETP.NE.AND.EX P0, PT, R29, RZ, PT, P0 ;  /* 0x000000ff1d00720c */ /* 0x000fe20003f05300 */
[----:B------:R3:W4:Y:S01]  /*9510*/  F2I.U32.TRUNC.NTZ R13, R0 ;  /* 0x00000000000d7305 */ /* 0x000722000020f000 */
[----:B------:R-:W3:Y:S01]  /*9520*/  LDC R15, c[0x0][0x148] ;  /* 0x00005200ff0f7b82 */ /* 0x000ee20000000800 */
[----:B0-----:R-:W-:-:S02]  /*9530*/  SHF.R.U64 R12, R4, R6, R3 ;  /* 0x00000006040c7219 */ /* 0x001fc40000001203 */
[----:B------:R-:W-:-:S05]  /*9540*/  SHF.R.U32.HI R3, RZ, R6, R3 ;  /* 0x00000006ff037219 */ /* 0x000fca0000011603 */
[----:B------:R-:W0:Y:S01]  /*9550*/  LDC R20, c[0x0][0x600] ;  /* 0x00018000ff147b82 */ /* 0x000e220000000800 */
[-CC-:B-1----:R-:W-:Y:S02]  /*9560*/  SHF.R.U64 R10, R12, R8.reuse, R3.reuse ;  /* 0x000000080c0a7219 */ /* 0x182fe40000001203 */
[----:B------:R-:W-:-:S05]  /*9570*/  SHF.R.U32.HI R3, RZ, R8, R3 ;  /* 0x00000008ff037219 */ /* 0x000fca0000011603 */
[----:B------:R-:W1:Y:S01]  /*9580*/  LDC R27, c[0x0][0x648] ;  /* 0x00019200ff1b7b82 */ /* 0x000e620000000800 */
[-C--:B--2---:R-:W-:Y:S02]  /*9590*/  SHF.L.U32 R4, R5, R26.reuse, RZ ;  /* 0x0000001a05047219 */ /* 0x084fe400000006ff */
[-CC-:B------:R-:W-:Y:S02]  /*95a0*/  SHF.R.U64 R14, R10, R26.reuse, R3.reuse ;  /* 0x0000001a0a0e7219 */ /* 0x180fe40000001203 */
[----:B------:R-:W-:Y:S02]  /*95b0*/  SHF.R.U32.HI R5, RZ, R26, R3 ;  /* 0x0000001aff057219 */ /* 0x000fe40000011603 */
[----:B------:R-:W-:Y:S01]  /*95c0*/  LOP3.LUT R25, RZ, R4, RZ, 0x33, !PT ;  /* 0x00000004ff197212 */ /* 0x000fe200078e33ff */
[----:B------:R-:W2:Y:S01]  /*95d0*/  LDC R30, c[0x0][0x638] ;  /* 0x00018e00ff1e7b82 */ /* 0x000ea20000000800 */
[----:B------:R-:W-:Y:S01]  /*95e0*/  SHF.L.U32 R26, R7, R26, RZ ;  /* 0x0000001a071a7219 */ /* 0x000fe200000006ff */
[----:B------:R-:W-:-:S06]  /*95f0*/  IMAD.MOV.U32 R4, RZ, RZ, R14 ;  /* 0x000000ffff047224 */ /* 0x000fcc00078e000e */
[----:B------:R-:W0:Y:S01]  /*9600*/  LDC R31, c[0x0][0x610] ;  /* 0x00018400ff1f7b82 */ /* 0x000e220000000800 */
[----:B----4-:R-:W-:Y:S05]  /*9610*/  @!P0 BRA `(.L_x_190) ;  /* 0x0000000000288947 */ /* 0x010fea0003800000 */
[----:B------:R-:W4:Y:S02]  /*9620*/  LDC R3, c[0x0][0x64c] ;  /* 0x00019300ff037b82 */ /* 0x000f240000000800 */
[----:B----4-:R-:W-:-:S05]  /*9630*/  IADD3 R3, P0, R14, R3, RZ ;  /* 0x000000030e037210 */ /* 0x010fca0007f1e0ff */
        /* <DEDUP_REMOVED lines=8> */
.L_x_190:
[----:B------:R-:W-:Y:S01]  /*96c0*/  ISETP.NE.AND P0, PT, R2, 0x1, PT ;  /* 0x000000010200780c */ /* 0x000fe20003f05270 */
[----:B0-----:R-:W-:Y:S01]  /*96d0*/  VIADD R7, R20, 0xffffffff ;  /* 0xffffffff14077836 */ /* 0x001fe20000000000 */
[----:B-1-3--:R-:W-:Y:S01]  /*96e0*/  SHF.R.U64 R0, R4, R27, R5 ;  /* 0x0000001b04007219 */ /* 0x00afe20000001205 */
[----:B------:R-:W-:Y:S01]  /*96f0*/  IMAD.MOV R13, RZ, RZ, -R13 ;  /* 0x000000ffff0d7224 */ /* 0x000fe200078e0a0d */
[----:B------:R-:W-:Y:S01]  /*9700*/  LOP3.LUT R5, R10, R25, RZ, 0xc0, !PT ;  /* 0x000000190a057212 */ /* 0x000fe200078ec0ff */
[----:B------:R-:W-:Y:S02]  /*9710*/  IMAD.MOV.U32 R4, RZ, RZ, 0x1 ;  /* 0x00000001ff047424 */ /* 0x000fe400078e00ff */
[----:B------:R-:W-:Y:S02]  /*9720*/  IMAD.MOV R3, RZ, RZ, -R0 ;  /* 0x000000ffff037224 */ /* 0x000fe400078e0a00 */
[----:B------:R-:W-:Y:S01]  /*9730*/  IMAD R10, R26, R0, R5 ;  /* 0x000000001a0a7224 */ /* 0x000fe200078e0205 */
[----:B------:R-:W-:Y:S01]  /*9740*/  LOP3.LUT R5, R12, R7, RZ, 0xc0, !PT ;  /* 0x000000070c057212 */ /* 0x000fe200078ec0ff */
[----:B--2---:R-:W-:-:S02]  /*9750*/  IMAD R0, R3, R30, R14 ;  /* 0x0000001e03007224 */ /* 0x004fc400078e020e */
[----:B------:R-:W-:Y:S02]  /*9760*/  @P0 IMAD R21, R15, R13, R24 ;  /* 0x0000000d0f150224 */ /* 0x000fe400078e0218 */
[----:B------:R-:W-:Y:S01]  /*9770*/  IMAD R3, R0, R20, R5 ;  /* 0x0000001400037224 */ /* 0x000fe200078e0205 */
[----:B------:R-:W-:Y:S01]  /*9780*/  PRMT R0, R4, 0x7610, R0 ;  /* 0x0000761004007816 */ /* 0x000fe20000000000 */
[----:B------:R-:W-:-:S05]  /*9790*/  IMAD R10, R10, R31, R21 ;  /* 0x0000001f0a0a7224 */ /* 0x000fca00078e0215 */
[----:B------:R-:W-:Y:S02]  /*97a0*/  SEL R123, R3, R10, !P0 ;  /* 0x0000000a037b7207 */ /* 0x000fe40004000000 */
[----:B------:R-:W-:-:S07]  /*97b0*/  SEL R10, R10, R3, !P0 ;  /* 0x000000030a0a7207 */ /* 0x000fce0004000000 */
.L_x_188:
[----:B------:R-:W-:Y:S01]  /*97c0*/  LOP3.LUT P0, RZ, R0, 0xff, RZ, 0xc0, !PT ;  /* 0x000000ff00ff7812 */ /* 0x000fe2000780c0ff */
[----:B------:R-:W-:-:S12]  /*97d0*/  IMAD.MOV.U32 R122, RZ, RZ, R10 ;  /* 0x000000ffff7a7224 */ /* 0x000fd800078e000a */
[----:B------:R-:W-:Y:S05]  /*97e0*/  @P0 BRA `(.L_x_191) ;  /* 0xffffff78003c0947 */ /* 0x000fea000383ffff */
[----:B------:R-:W-:Y:S05]  /*97f0*/  EXIT ;  /* 0x000000000000794d */ /* 0x000fea0003800000 */
.L_x_4:
[----:B0-----:R-:W-:Y:S01]  /*9800*/  ULDC.64 UR4, c[0x0][0x650] ;  /* 0x0001940000047ab9 */ /* 0x001fe20000000a00 */
        /* <DEDUP_REMOVED lines=25> */
.L_x_193:
[--C-:B------:R-:W-:Y:S01]  /*99a0*/  SHF.R.U64 R12, R10, R14, R11.reuse ;  /* 0x0000000e0a0c7219 */ /* 0x100fe2000000120b */
[----:B------:R-:W0:Y:S01]  /*99b0*/  LDC R22, c[0x0][0x618] ;  /* 0x00018600ff167b82 */ /* 0x000e220000000800 */
[----:B------:R-:W-:Y:S01]  /*99c0*/  I2FP.F32.U32 R6, R4 ;  /* 0x0000000400067245 */ /* 0x000fe20000201000 */
[----:B------:R-:W-:Y:S01]  /*99d0*/  ULDC UR4, c[0x0][0x150] ;  /* 0x0000540000047ab9 */ /* 0x000fe20000000800 */
[----:B------:R-:W-:Y:S02]  /*99e0*/  SHF.R.U32.HI R5, RZ, R14, R11 ;  /* 0x0000000eff057219 */ /* 0x000fe4000001160b */
[----:B------:R-:W-:Y:S01]  /*99f0*/  IADD3 R9, P0, RZ, -R12, RZ ;  /* 0x8000000cff097210 */ /* 0x000fe20007f1e0ff */
[----:B------:R-:W-:Y:S01]  /*9a00*/  FMUL R11, R6, UR4 ;  /* 0x00000004060b7c20 */ /* 0x000fe20008400000 */
[----:B------:R-:W-:Y:S01]  /*9a10*/  ULDC UR4, c[0x0][0x154] ;  /* 0x0000550000047ab9 */ /* 0x000fe20000000800 */
[----:B------:R-:W1:Y:S02]  /*9a20*/  LDC.64 R24, c[0x0][0x640] ;  /* 0x00019000ff187b82 */ /* 0x000e640000000a00 */
[----:B------:R-:W-:-:S02]  /*9a30*/  IMAD.X R5, RZ, RZ, ~R5, P0 ;  /* 0x000000ffff057224 */ /* 0x000fc400000e0e05 */
[----:B------:R-:W2:Y:S01]  /*9a40*/  F2I.U32.TRUNC.NTZ R11, R11 ;  /* 0x0000000b000b7305 */ /* 0x000ea2000020f000 */
[----:B------:R-:W-:-:S03]  /*9a50*/  IMAD.WIDE.U32 R6, R9, R20, R16 ;  /* 0x0000001409067225 */ /* 0x000fc600078e0010 */
[----:B------:R-:W3:Y:S01]  /*9a60*/  LDC R13, c[0x0][0x144] ;  /* 0x00005100ff0d7b82 */ /* 0x000ee20000000800 */
[----:B------:R-:W-:-:S04]  /*9a70*/  IMAD R8, R5, R20, RZ ;  /* 0x0000001405087224 */ /* 0x000fc800078e02ff */
[----:B------:R-:W-:Y:S02]  /*9a80*/  IMAD R5, R9, R21, R8 ;  /* 0x0000001509057224 */ /* 0x000fe400078e0208 */
[----:B------:R-:W-:Y:S01]  /*9a90*/  IMAD.MOV.U32 R8, RZ, RZ, -0x1 ;  /* 0xffffffffff087424 */ /* 0x000fe200078e00ff */
[----:B------:R-:W4:Y:S01]  /*9aa0*/  LDC R14, c[0x0][0x608] ;  /* 0x00018200ff0e7b82 */ /* 0x000f220000000800 */
[----:B------:R-:W-:Y:S01]  /*9ab0*/  IMAD.IADD R5, R7, 0x1, R5 ;  /* 0x0000000107057824 */ /* 0x000fe200078e0205 */
[----:B------:R-:W-:-:S04]  /*9ac0*/  I2FP.F32.U32 R7, R3 ;  /* 0x0000000300077245 */ /* 0x000fc80000201000 */
[-C--:B0-----:R-:W-:Y:S01]  /*9ad0*/  SHF.R.U64 R10, R6, R22.reuse, R5 ;  /* 0x00000016060a7219 */ /* 0x081fe20000001205 */
[----:B--2---:R-:W-:Y:S01]  /*9ae0*/  IMAD.MOV R6, RZ, RZ, -R11 ;  /* 0x000000ffff067224 */ /* 0x004fe200078e0a0b */
[----:B------:R-:W0:Y:S01]  /*9af0*/  LDC R9, c[0x0][0x658] ;  /* 0x00019600ff097b82 */ /* 0x000e220000000800 */
[----:B-1----:R-:W-:Y:S01]  /*9b00*/  ISETP.NE.U32.AND P0, PT, R24, RZ, PT ;  /* 0x000000ff1800720c */ /* 0x002fe20003f05070 */
[----:B------:R-:W-:Y:S01]  /*9b10*/  FMUL R7, R7, UR4 ;  /* 0x0000000407077c20 */ /* 0x000fe20008400000 */
[----:B------:R-:W-:Y:S02]  /*9b20*/  SHF.R.U32.HI R5, RZ, R22, R5 ;  /* 0x00000016ff057219 */ /* 0x000fe40000011605 */
[----:B------:R-:W-:-:S03]  /*9b30*/  ISETP.NE.AND.EX P0, PT, R25, RZ, PT, P0 ;  /* 0x000000ff1900720c */ /* 0x000fc60003f05300 */
[----:B------:R-:W1:Y:S01]  /*9b40*/  LDC R20, c[0x0][0x148] ;  /* 0x00005200ff147b82 */ /* 0x000e620000000800 */
[----:B---3--:R-:W-:Y:S02]  /*9b50*/  IMAD R23, R13, R6, R4 ;  /* 0x000000060d177224 */ /* 0x008fe400078e0204 */
[----:B------:R-:W-:-:S05]  /*9b60*/  IMAD.MOV.U32 R6, RZ, RZ, 0x1 ;  /* 0x00000001ff067424 */ /* 0x000fca00078e00ff */
[----:B------:R-:W2:Y:S01]  /*9b70*/  LDC R21, c[0x0][0x600] ;  /* 0x00018000ff157b82 */ /* 0x000ea20000000800 */
[-CC-:B----4-:R-:W-:Y:S02]  /*9b80*/  SHF.R.U64 R13, R10, R14.reuse, R5.reuse ;  /* 0x0000000e0a0d7219 */ /* 0x190fe40000001205 */
[----:B------:R-:W-:Y:S02]  /*9b90*/  SHF.R.U32.HI R4, RZ, R14, R5 ;  /* 0x0000000eff047219 */ /* 0x000fe40000011605 */
[----:B------:R3:W4:Y:S03]  /*9ba0*/  F2I.U32.TRUNC.NTZ R14, R7 ;  /* 0x00000007000e7305 */ /* 0x000726000020f000 */
[----:B------:R-:W1:Y:S01]  /*9bb0*/  LDC R26, c[0x0][0x648] ;  /* 0x00019200ff1a7b82 */ /* 0x000e620000000800 */
[-C--:B0-----:R-:W-:Y:S02]  /*9bc0*/  SHF.R.U64 R15, R13, R9.reuse, R4 ;  /* 0x000000090d0f7219 */ /* 0x081fe40000001204 */
[----:B------:R-:W-:-:S02]  /*9bd0*/  SHF.L.U32 R8, R8, R9, RZ ;  /* 0x0000000908087219 */ /* 0x000fc400000006ff */
[-C--:B------:R-:W-:Y:S01]  /*9be0*/  SHF.R.U32.HI R5, RZ, R9.reuse, R4 ;  /* 0x00000009ff057219 */ /* 0x080fe20000011604 */
[----:B------:R-:W-:Y:S01]  /*9bf0*/  IMAD.MOV.U32 R4, RZ, RZ, R15 ;  /* 0x000000ffff047224 */ /* 0x000fe200078e000f */
[----:B------:R-:W-:Y:S01]  /*9c00*/  SHF.L.U32 R22, R6, R9, RZ ;  /* 0x0000000906167219 */ /* 0x000fe200000006ff */
[----:B------:R-:W0:Y:S01]  /*9c10*/  LDC R27, c[0x0][0x638] ;  /* 0x00018e00ff1b7b82 */ /* 0x000e220000000800 */
[----:B------:R-:W-:-:S07]  /*9c20*/  LOP3.LUT R28, RZ, R8, RZ, 0x33, !PT ;  /* 0x00000008ff1c7212 */ /* 0x000fce00078e33ff */
        /* <DEDUP_REMOVED lines=12> */
.L_x_194:
[----:B------:R-:W-:Y:S01]  /*9cf0*/  ISETP.NE.AND P0, PT, R2, 0x1, PT ;  /* 0x000000010200780c */ /* 0x000fe20003f05270 */
[----:B--2---:R-:W-:Y:S01]  /*9d00*/  VIADD R7, R21, 0xffffffff ;  /* 0xffffffff15077836 */ /* 0x004fe20000000000 */
[----:B-1----:R-:W-:Y:S01]  /*9d10*/  SHF.R.U64 R5, R4, R26, R5 ;  /* 0x0000001a04057219 */ /* 0x002fe20000001205 */
[----:B------:R-:W-:Y:S01]  /*9d20*/  IMAD.MOV R14, RZ, RZ, -R14 ;  /* 0x000000ffff0e7224 */ /* 0x000fe200078e0a0e */
[----:B------:R-:W-:Y:S01]  /*9d30*/  LOP3.LUT R4, R13, R28, RZ, 0xc0, !PT ;  /* 0x0000001c0d047212 */ /* 0x000fe200078ec0ff */
[----:B------:R-:W-:Y:S01]  /*9d40*/  IMAD.MOV.U32 R8, RZ, RZ, R12 ;  /* 0x000000ffff087224 */ /* 0x000fe200078e000c */
[----:B------:R-:W-:Y:S01]  /*9d50*/  LOP3.LUT R10, R10, R7, RZ, 0xc0, !PT ;  /* 0x000000070a0a7212 */ /* 0x000fe200078ec0ff */
[----:B------:R-:W-:Y:S02]  /*9d60*/  IMAD.MOV R6, RZ, RZ, -R5 ;  /* 0x000000ffff067224 */ /* 0x000fe400078e0a05 */
[----:B------:R-:W-:-:S04]  /*9d70*/  IMAD R4, R22, R5, R4 ;  /* 0x0000000516047224 */ /* 0x000fc800078e0204 */
[----:B------:R-:W-:Y:S02]  /*9d80*/  @P0 IMAD R23, R20, R14, R3 ;  /* 0x0000000e14170224 */ /* 0x000fe400078e0203 */
[----:B0-----:R-:W-:Y:S02]  /*9d90*/  IMAD R3, R6, R27, R15 ;  /* 0x0000001b06037224 */ /* 0x001fe400078e020f */
[----:B------:R-:W-:Y:S02]  /*9da0*/  IMAD R7, R4, R29, R23 ;  /* 0x0000001d04077224 */ /* 0x000fe400078e0217 */
[----:B------:R-:W-:Y:S02]  /*9db0*/  IMAD R4, R3, R21, R10 ;  /* 0x0000001503047224 */ /* 0x000fe400078e020a */
[----:B------:R-:W-:-:S03]  /*9dc0*/  IMAD.MOV.U32 R6, RZ, RZ, 0x1 ;  /* 0x00000001ff067424 */ /* 0x000fc600078e00ff */
[----:B------:R-:W-:Y:S02]  /*9dd0*/  SEL R9, R4, R7, !P0 ;  /* 0x0000000704097207 */ /* 0x000fe40004000000 */
[----:B------:R-:W-:-:S07]  /*9de0*/  SEL R7, R7, R4, !P0 ;  /* 0x0000000407077207 */ /* 0x000fce0004000000 */
.L_x_192:
[----:B------:R-:W-:-:S08]  /*9df0*/  NOP ;  /* 0x0000000000007918 */ /* 0x000fd00000000000 */
[----:B------:R-:W0:-:S00]  /*9e00*/  USETMAXREG.DEALLOC.CTAPOOL 0x28 ;  /* 0x00000028000079c8 */ /* 0x000e0000080e0500 */
[----:B0-----:R-:W-:-:S13]  /*9e10*/  ISETP.NE.AND P0, PT, R0, RZ, PT ;  /* 0x000000ff0000720c */ /* 0x001fda0003f05270 */
[----:B------:R-:W-:Y:S05]  /*9e20*/  @P0 EXIT ;  /* 0x000000000000094d */ /* 0x000fea0003800000 */
[----:B------:R-:W-:Y:S01]  /*9e30*/  LOP3.LUT P0, RZ, R6, 0xff, RZ, 0xc0, !PT ;  /* 0x000000ff06ff7812 */ /* 0x000fe2000780c0ff */
[----:B------:R-:W-:Y:S02]  /*9e40*/  IMAD.MOV.U32 R3, RZ, RZ, 0x1 ;  /* 0x00000001ff037424 */ /* 0x000fe400078e00ff */
[----:B------:R-:W-:-:S10]  /*9e50*/  IMAD.MOV.U32 R0, RZ, RZ, RZ ;  /* 0x000000ffff007224 */ /* 0x000fd400078e00ff */
[----:B------:R-:W-:Y:S05]  /*9e60*/  @!P0 BRA `(.L_x_195) ;  /* 0x0000000c00348947 */ /* 0x000fea0003800000 */
[----:B------:R-:W0:Y:S01]  /*9e70*/  LDC R0, c[0x0][0x28c] ;  /* 0x0000a300ff007b82 */ /* 0x000e220000000800 */
[----:B------:R-:W-:Y:S01]  /*9e80*/  ULDC UR5, c[0x0][0x600] ;  /* 0x0001800000057ab9 */ /* 0x000fe20000000800 */
[----:B------:R-:W-:Y:S01]  /*9e90*/  ULDC UR4, c[0x0][0xc] ;  /* 0x0000030000047ab9 */ /* 0x000fe20000000800 */
[----:B------:R-:W-:Y:S01]  /*9ea0*/  UIADD3 UR16, UR5, -0x1, URZ ;  /* 0xffffffff05107890 */ /* 0x000fe2000fffe03f */
[C---:B------:R-:W-:Y:S01]  /*9eb0*/  LOP3.LUT P2, RZ, R18.reuse, 0x7f, RZ, 0xc0, !PT ;  /* 0x0000007f12ff7812 */ /* 0x040fe2000784c0ff */
[----:B------:R-:W-:Y:S01]  /*9ec0*/  ULDC UR6, c[0x0][0x658] ;  /* 0x0001960000067ab9 */ /* 0x000fe20000000800 */
[----:B------:R-:W-:Y:S01]  /*9ed0*/  ULDC UR5, c[0x0][0x10] ;  /* 0x0000040000057ab9 */ /* 0x000fe20000000800 */
[----:B------:R-:W-:Y:S01]  /*9ee0*/  UMOV UR7, 0xffffffff ;  /* 0xffffffff00077882 */ /* 0x000fe20000000000 */
[----:B------:R-:W-:Y:S01]  /*9ef0*/  UMOV UR8, 0x1 ;  /* 0x0000000100087882 */ /* 0x000fe20000000000 */
[----:B------:R-:W-:Y:S01]  /*9f00*/  UIMAD.WIDE.U32 UR4, UR4, UR5, URZ ;  /* 0x00000005040472a5 */ /* 0x000fe2000f8e003f */
[----:B------:R-:W-:Y:S01]  /*9f10*/  LOP3.LUT P0, RZ, R18, 0x1f, RZ, 0xc0, !PT ;  /* 0x0000001f12ff7812 */ /* 0x000fe2000780c0ff */
[----:B------:R-:W-:Y:S01]  /*9f20*/  USHF.L.U32 UR7, UR7, UR6, URZ ;  /* 0x0000000607077299 */ /* 0x000fe2000800063f */
[----:B------:R-:W-:Y:S01]  /*9f30*/  BSSY B0, `(.L_x_195) ;  /* 0x00000c0000007945 */ /* 0x000fe20003800000 */
[----:B------:R-:W-:Y:S01]  /*9f40*/  USHF.L.U32 UR18, UR8, UR6, URZ ;  /* 0x0000000608127299 */ /* 0x000fe2000800063f */
[----:B------:R-:W-:Y:S01]  /*9f50*/  IMAD.MOV.U32 R11, RZ, RZ, 0x1 ;  /* 0x00000001ff0b7424 */ /* 0x000fe200078e00ff */
[----:B------:R-:W-:Y:S01]  /*9f60*/  LOP3.LUT R18, R19, 0x2, RZ, 0xfc, !PT ;  /* 0x0000000213127812 */ /* 0x000fe200078efcff */
[----:B------:R-:W-:Y:S01]  /*9f70*/  ULDC UR6, c[0x0][0x14] ;  /* 0x0000050000067ab9 */ /* 0x000fe20000000800 */
[----:B------:R-:W-:Y:S01]  /*9f80*/  PLOP3.LUT P0, PT, P0, P2, PT, 0x8a, 0x0 ;  /* 0x000000000000781c */ /* 0x000fe20000705172 */
[----:B------:R-:W-:-:S02]  /*9f90*/  UIMAD.WIDE.U32 UR20, UR4, UR6, URZ ;  /* 0x00000006041472a5 */ /* 0x000fc4000f8e003f */
[----:B------:R-:W-:Y:S02]  /*9fa0*/  UIMAD UR13, UR5, UR6, URZ ;  /* 0x00000006050d72a4 */ /* 0x000fe4000f8e023f */
[----:B------:R-:W-:Y:S01]  /*9fb0*/  ULOP3.LUT UR17, URZ, UR7, URZ, 0x33, !UPT ;  /* 0x000000073f117292 */ /* 0x000fe2000f8e333f */
[----:B0-----:R-:W-:Y:S01]  /*9fc0*/  VIADD R0, R0, 0xf ;  /* 0x0000000f00007836 */ /* 0x001fe20000000000 */
[----:B------:R-:W-:Y:S01]  /*9fd0*/  UIADD3 UR13, UR21, UR13, URZ ;  /* 0x0000000d150d7290 */ /* 0x000fe2000fffe03f */
[----:B------:R-:W-:-:S03]  /*9fe0*/  ULDC.64 UR22, c[0x0][0x198] ;  /* 0x0000660000167ab9 */ /* 0x000fc60000000a00 */
[----:B------:R-:W-:-:S04]  /*9ff0*/  SHF.R.S32.HI R3, RZ, 0x1f, R0 ;  /* 0x0000001fff037819 */ /* 0x000fc80000011400 */
[----:B------:R-:W-:Y:S01]  /*a000*/  LEA.HI R3, R3, R0, RZ, 0x4 ;  /* 0x0000000003037211 */ /* 0x000fe200078f20ff */
[----:B------:R-:W-:-:S03]  /*a010*/  IMAD.MOV.U32 R0, RZ, RZ, RZ ;  /* 0x000000ffff007224 */ /* 0x000fc600078e00ff */
[----:B------:R-:W-:Y:S01]  /*a020*/  SHF.R.S32.HI R13, RZ, 0x4, R3 ;  /* 0x00000004ff0d7819 */ /* 0x000fe20000011403 */
[----:B------:R-:W-:-:S04]  /*a030*/  IMAD.MOV.U32 R3, RZ, RZ, 0x1 ;  /* 0x00000001ff037424 */ /* 0x000fc800078e00ff */
[----:B------:R-:W-:-:S07]  /*a040*/  VIADD R10, R13, 0x1 ;  /* 0x000000010d0a7836 */ /* 0x000fce0000000000 */
.L_x_207:
[----:B------:R-:W-:-:S03]  /*a050*/  UMOV UR4, 0xffffffff ;  /* 0xffffffff00047882 */ /* 0x000fc60000000000 */
[----:B------:R-:W-:Y:S05]  /*a060*/  BRA.DIV UR4, `(.L_x_196) ;  /* 0x0000001604507947 */ /* 0x000fea000b800000 */
[----:B------:R-:W-:-:S13]  /*a070*/  ELECT P6, URZ, PT ;  /* 0x00000000003f782f */ /* 0x000fda00038c0000 */
.L_x_230:
[----:B------:R-:W0:Y:S01]  /*a080*/  LDC R4, c[0x0][0x28c] ;  /* 0x0000a300ff047b82 */ /* 0x000e220000000800 */
[----:B------:R-:W-:Y:S01]  /*a090*/  BSSY B1, `(.L_x_197) ;  /* 0x0000037000017945 */ /* 0x000fe20003800000 */
[----:B0-----:R-:W-:-:S13]  /*a0a0*/  ISETP.LT.OR P6, PT, R4, 0x1, !P6 ;  /* 0x000000010400780c */ /* 0x001fda00077c1670 */
[----:B------:R-:W-:Y:S05]  /*a0b0*/  @P6 BRA `(.L_x_198) ;  /* 0x0000000000d06947 */ /* 0x000fea0003800000 */
[----:B------:R-:W-:Y:S02]  /*a0c0*/  IMAD.SHL.U32 R14, R9, 0x40, RZ ;  /* 0x00000040090e7824 */ /* 0x000fe400078e00ff */
[----:B------:R-:W-:Y:S02]  /*a0d0*/  IMAD R15, R7, 0x180, RZ ;  /* 0x00000180070f7824 */ /* 0x000fe400078e02ff */
[----:B------:R-:W-:Y:S02]  /*a0e0*/  IMAD.MOV.U32 R20, RZ, RZ, RZ ;  /* 0x000000ffff147224 */ /* 0x000fe400078e00ff */
[----:B------:R-:W-:Y:S02]  /*a0f0*/  IMAD.MOV.U32 R4, RZ, RZ, R10 ;  /* 0x000000ffff047224 */ /* 0x000fe400078e000a */
[----:B------:R-:W-:Y:S02]  /*a100*/  IMAD.MOV.U32 R5, RZ, RZ, R3 ;  /* 0x000000ffff057224 */ /* 0x000fe400078e0003 */
[----:B------:R-:W-:-:S07]  /*a110*/  IMAD.MOV.U32 R6, RZ, RZ, R0 ;  /* 0x000000ffff067224 */ /* 0x000fce00078e0000 */
.L_x_202:
[----:B------:R-:W0:Y:S01]  /*a120*/  S2R R12, SR_CgaCtaId ;  /* 0x00000000000c7919 */ /* 0x000e220000008800 */
[----:B------:R-:W-:Y:S01]  /*a130*/  MOV R7, 0x400 ;  /* 0x0000040000077802 */ /* 0x000fe20000000f00 */
[----:B------:R-:W1:Y:S03]  /*a140*/  @!P2 LDC R9, c[0x0][0x500] ;  /* 0x00014000ff09ab82 */ /* 0x000e660000000800 */
[----:B0-----:R-:W-:Y:S02]  /*a150*/  LEA R21, R12, R7, 0x18 ;  /* 0x000000070c157211 */ /* 0x001fe400078ec0ff */
[----:B------:R-:W-:-:S03]  /*a160*/  SHF.L.U32 R7, R5, 0x1f, RZ ;  /* 0x0000001f05077819 */ /* 0x000fc600000006ff */
[----:B------:R-:W-:-:S04]  /*a170*/  IMAD R12, R6, 0x8, R21 ;  /* 0x00000008060c7824 */ /* 0x000fc800078e0215 */
[----:B------:R-:W0:Y:S02]  /*a180*/  SYNCS.PHASECHK.TRANS64.TRYWAIT P1, [R12+URZ+0x80], R7 ;  /* 0x000080070c0075a7 */ /* 0x000e24000802017f */
[----:B01----:R-:W-:Y:S05]  /*a190*/  @!P1 BRA `(.L_x_199) ;  /* 0x0000001400249947 */ /* 0x003fea0003800000 */
.L_x_231:
[----:B0-----:R-:W-:Y:S01]  /*a1a0*/  PRMT R7, R18, 0x9910, RZ ;  /* 0x0000991012077816 */ /* 0x001fe200000000ff */
[----:B------:R0:W-:Y:S03]  /*a1b0*/  @!P2 SYNCS.ARRIVE.TRANS64 RZ, [R12+URZ], R9 ;  /* 0x000000090cffa9a7 */ /* 0x0001e6000800003f */
[----:B------:R-:W-:-:S13]  /*a1c0*/  ISETP.NE.AND P1, PT, R7, 0x2, PT ;  /* 0x000000020700780c */ /* 0x000fda0003f25270 */
[----:B0-----:R-:W-:Y:S05]  /*a1d0*/  @P1 BRA `(.L_x_200) ;  /* 0x0000000000041947 */ /* 0x001fea0003800000 */
[----:B------:R-:W-:Y:S01]  /*a1e0*/  BPT.TRAP 0x1 ;  /* 0x000000040000795c */ /* 0x000fe20000300000 */
.L_x_200:
[----:B------:R-:W-:Y:S05]  /*a1f0*/  @P0 BRA `(.L_x_201) ;  /* 0x0000000000040947 */ /* 0x000fea0003800000 */
[----:B------:R-:W-:Y:S01]  /*a200*/  BPT.TRAP 0x1 ;  /* 0x000000040000795c */ /* 0x000fe20000300000 */
.L_x_201:
[--C-:B------:R-:W-:Y:S01]  /*a210*/  IMAD R7, R6, 0x3000, R21.reuse ;  /* 0x0000300006077824 */ /* 0x100fe200078e0215 */
[----:B------:R-:W-:Y:S01]  /*a220*/  R2UR UR9, R12 ;  /* 0x000000000c0972ca */ /* 0x000fe200000e0000 */
[----:B------:R-:W-:Y:S01]  /*a230*/  IMAD R21, R6, 0x800, R21 ;  /* 0x0000080006157824 */ /* 0x000fe200078e0215 */
[----:B------:R-:W-:Y:S01]  /*a240*/  UIADD3 UR4, UP0, UR22, 0xf0, URZ ;  /* 0x000000f016047890 */ /* 0x000fe2000ff1e03f */
[----:B------:R-:W-:Y:S01]  /*a250*/  VIADD R4, R4, 0xffffffff ;  /* 0xffffffff04047836 */ /* 0x000fe20000000000 */
[----:B------:R-:W-:Y:S01]  /*a260*/  R2UR UR5, R7 ;  /* 0x00000000070572ca */ /* 0x000fe200000e0000 */
[----:B------:R-:W-:Y:S01]  /*a270*/  UIADD3 UR24, UP1, UR22, 0x1f0, URZ ;  /* 0x000001f016187890 */ /* 0x000fe2000ff3e03f */
[----:B------:R-:W-:Y:S01]  /*a280*/  R2UR UR8, R21 ;  /* 0x00000000150872ca */ /* 0x000fe200000e0000 */
[----:B------:R-:W-:Y:S01]  /*a290*/  VIADD R6, R6, 0x1 ;  /* 0x0000000106067836 */ /* 0x000fe20000000000 */
[----:B------:R-:W-:Y:S01]  /*a2a0*/  R2UR UR11, R15 ;  /* 0x000000000f0b72ca */ /* 0x000fe200000e0000 */
[----:B------:R-:W-:Y:S01]  /*a2b0*/  UIADD3.X UR25, URZ, UR23, URZ, UP1, !UPT ;  /* 0x000000173f197290 */ /* 0x000fe20008ffe43f */
[----:B------:R-:W-:Y:S01]  /*a2c0*/  R2UR UR10, R20 ;  /* 0x00000000140a72ca */ /* 0x000fe200000e0000 */
[----:B------:R-:W-:Y:S01]  /*a2d0*/  UMOV UR6, 0x0 ;  /* 0x0000000000067882 */ /* 0x000fe20000000000 */
[----:B------:R-:W-:Y:S01]  /*a2e0*/  R2UR UR12, R8 ;  /* 0x00000000080c72ca */ /* 0x000fe200000e0000 */
[----:B------:R-:W-:Y:S01]  /*a2f0*/  UMOV UR7, 0x10000000 ;  /* 0x1000000000077882 */ /* 0x000fe20000000000 */
[----:B------:R-:W-:Y:S01]  /*a300*/  R2UR UR19, R14 ;  /* 0x000000000e1372ca */ /* 0x000fe200000e0000 */
[----:B------:R-:W-:Y:S01]  /*a310*/  VIADD R20, R20, 0x10 ;  /* 0x0000001014147836 */ /* 0x000fe20000000000 */
[----:B------:R-:W-:Y:S01]  /*a320*/  ISETP.GT.AND P3, PT, R4, 0x1, PT ;  /* 0x000000010400780c */ /* 0x000fe20003f64270 */
[----:B------:R-:W-:Y:S01]  /*a330*/  UIADD3 UR14, UR5, 0x200, URZ ;  /* 0x00000200050e7890 */ /* 0x000fe2000fffe03f */
[----:B------:R-:W-:Y:S01]  /*a340*/  ISETP.NE.AND P1, PT, R6, 0x10, PT ;  /* 0x000000100600780c */ /* 0x000fe20003f25270 */
[----:B------:R-:W-:-:S02]  /*a350*/  UIADD3.X UR5, URZ, UR23, URZ, UP0, !UPT ;  /* 0x000000173f057290 */ /* 0x000fc400087fe43f */
[----:B------:R-:W-:Y:S01]  /*a360*/  UIADD3 UR15, UR8, 0x30200, URZ ;  /* 0x00030200080f7890 */ /* 0x000fe2000fffe03f */
[----:B------:R-:W-:Y:S02]  /*a370*/  SEL R12, RZ, 0x1, P1 ;  /* 0x00000001ff0c7807 */ /* 0x000fe40000800000 */
[----:B------:R-:W-:Y:S01]  /*a380*/  UMOV UR8, UR14 ;  /* 0x0000000e00087c82 */ /* 0x000fe20008000000 */
[----:B------:R-:W-:Y:S02]  /*a390*/  SEL R6, R6, RZ, P1 ;  /* 0x000000ff06067207 */ /* 0x000fe40000800000 */
[----:B------:R-:W-:Y:S01]  /*a3a0*/  LOP3.LUT R5, R5, R12, RZ, 0x3c, !PT ;  /* 0x0000000c05057212 */ /* 0x000fe200078e3cff */
[----:B------:R0:W-:Y:S02]  /*a3b0*/  UTMALDG.3D [UR8], [UR4], desc[UR6] ;  /* 0x00000608040075b4 */ /* 0x0001e40008011000 */
[----:B0-----:R-:W-:Y:S01]  /*a3c0*/  UMOV UR8, UR15 ;  /* 0x0000000f00087c82 */ /* 0x001fe20008000000 */
[----:B------:R-:W-:-:S02]  /*a3d0*/  UMOV UR11, UR19 ;  /* 0x00000013000b7c82 */ /* 0x000fc40008000000 */
[----:B------:R0:W-:Y:S02]  /*a3e0*/  UTMALDG.3D [UR8], [UR24], desc[UR6] ;  /* 0x00000608180075b4 */ /* 0x0001e40008011000 */
[----:B0-----:R-:W-:Y:S05]  /*a3f0*/  @P3 BRA `(.L_x_202) ;  /* 0xfffffffc00483947 */ /* 0x001fea000383ffff */
.L_x_198:
[----:B------:R-:W-:Y:S05]  /*a400*/  BSYNC B1 ;  /* 0x0000000000017941 */ /* 0x000fea0003800000 */
.L_x_197:
[----:B------:R-:W-:Y:S01]  /*a410*/  LOP3.LUT P3, RZ, R11, 0xff, RZ, 0xc0, !PT ;  /* 0x000000ff0bff7812 */ /* 0x000fe2000786c0ff */
[----:B------:R-:W-:Y:S01]  /*a420*/  IMAD.IADD R0, R13, 0x1, R0 ;  /* 0x000000010d007824 */ /* 0x000fe200078e0200 */
[----:B------:R-:W-:Y:S01]  /*a430*/  IADD3 R16, P4, R16, UR20, RZ ;  /* 0x0000001410107c10 */ /* 0x000fe2000ff9e0ff */
[----:B------:R-:W-:Y:S01]  /*a440*/  ULDC.64 UR4, c[0x0][0x650] ;  /* 0x0001940000047ab9 */ /* 0x000fe20000000a00 */
[----:B------:R-:W-:Y:S01]  /*a450*/  BSSY B1, `(.L_x_203) ;  /* 0x000006b000017945 */ /* 0x000fe20003800000 */
[----:B------:R-:W-:Y:S01]  /*a460*/  IMAD.MOV.U32 R7, RZ, RZ, -0x1 ;  /* 0xffffffffff077424 */ /* 0x000fe200078e00ff */
[----:B------:R-:W-:Y:S01]  /*a470*/  SHF.R.U32.HI R4, RZ, 0x4, R0 ;  /* 0x00000004ff047819 */ /* 0x000fe20000011600 */
[----:B------:R-:W-:Y:S01]  /*a480*/  IMAD.MOV.U32 R9, RZ, RZ, -0x1 ;  /* 0xffffffffff097424 */ /* 0x000fe200078e00ff */
[----:B------:R-:W-:Y:S01]  /*a490*/  ISETP.GT.U32.AND P1, PT, R0, 0xf, PT ;  /* 0x0000000f0000780c */ /* 0x000fe20003f24070 */
[----:B------:R-:W-:Y:S01]  /*a4a0*/  IMAD.MOV.U32 R8, RZ, RZ, -0x1 ;  /* 0xffffffffff087424 */ /* 0x000fe200078e00ff */
[----:B------:R-:W-:-:S02]  /*a4b0*/  LOP3.LUT R4, R4, 0x1, RZ, 0xc0, !PT ;  /* 0x0000000104047812 */ /* 0x000fc400078ec0ff */
[----:B------:R-:W-:Y:S01]  /*a4c0*/  ISETP.LT.U32.AND P1, PT, R13, 0x10, P1 ;  /* 0x000000100d00780c */ /* 0x000fe20000f21070 */
[----:B------:R-:W0:Y:S01]  /*a4d0*/  @P3 S2R R6, SR_CgaCtaId ;  /* 0x0000000000063919 */ /* 0x000e220000008800 */
[----:B------:R-:W-:Y:S02]  /*a4e0*/  @P3 MOV R5, 0x400 ;  /* 0x0000040000053802 */ /* 0x000fe40000000f00 */
[----:B------:R-:W-:Y:S02]  /*a4f0*/  IADD3.X R17, R17, UR13, RZ, P4, !PT ;  /* 0x0000000d11117c10 */ /* 0x000fe4000a7fe4ff */
[----:B------:R-:W-:Y:S02]  /*a500*/  ISETP.GE.U32.AND P4, PT, R16, UR4, PT ;  /* 0x0000000410007c0c */ /* 0x000fe4000bf86070 */
[----:B------:R-:W-:Y:S02]  /*a510*/  LOP3.LUT R0, R0, 0xf, RZ, 0xc0, !PT ;  /* 0x0000000f00007812 */ /* 0x000fe400078ec0ff */
[----:B------:R-:W-:-:S02]  /*a520*/  PRMT R11, RZ, 0x7610, R11 ;  /* 0x00007610ff0b7816 */ /* 0x000fc4000000000b */
[----:B0-----:R-:W-:-:S04]  /*a530*/  @P3 LEA R5, R6, R5, 0x18 ;  /* 0x0000000506053211 */ /* 0x001fc800078ec0ff */
[----:B------:R0:W-:Y:S01]  /*a540*/  @P3 SYNCS.ARRIVE.TRANS64.A1T0 RZ, [R5+URZ+0x118], RZ ;  /* 0x000118ff05ff39a7 */ /* 0x0001e2000810003f */
[----:B------:R-:W-:Y:S02]  /*a550*/  ISETP.NE.U32.AND P3, PT, R4, 0x1, PT ;  /* 0x000000010400780c */ /* 0x000fe40003f65070 */
[----:B------:R-:W-:Y:S02]  /*a560*/  SEL R4, RZ, 0x1, !P1 ;  /* 0x00000001ff047807 */ /* 0x000fe40004800000 */
[----:B------:R-:W-:Y:S02]  /*a570*/  ISETP.GE.U32.AND.EX P1, PT, R17, UR5, PT, P4 ;  /* 0x0000000511007c0c */ /* 0x000fe4000bf26140 */
[----:B------:R-:W-:-:S04]  /*a580*/  ISETP.GT.U32.AND P3, PT, R13, 0xf, !P3 ;  /* 0x0000000f0d00780c */ /* 0x000fc80005f64070 */
[----:B0-----:R-:W-:-:S04]  /*a590*/  SEL R5, RZ, 0x1, !P3 ;  /* 0x00000001ff057807 */ /* 0x001fc80005800000 */
[--C-:B------:R-:W-:Y:S02]  /*a5a0*/  LOP3.LUT R3, R5, R3, R4.reuse, 0x96, !PT ;  /* 0x0000000305037212 */ /* 0x100fe400078e9604 */
[----:B------:R-:W-:Y:S01]  /*a5b0*/  PRMT R4, RZ, 0x7610, R4 ;  /* 0x00007610ff047816 */ /* 0x000fe20000000004 */
[----:B------:R-:W-:Y:S06]  /*a5c0*/  @P1 BRA `(.L_x_204) ;  /* 0x00000004004c1947 */ /* 0x000fec0003800000 */
[----:B------:R-:W-:Y:S01]  /*a5d0*/  ULDC.64 UR4, c[0x0][0x628] ;  /* 0x00018a0000047ab9 */ /* 0x000fe20000000a00 */
[----:B------:R-:W0:Y:S01]  /*a5e0*/  S2R R14, SR_CTAID.X ;  /* 0x00000000000e7919 */ /* 0x000e220000002500 */
[----:B------:R-:W-:Y:S01]  /*a5f0*/  ISETP.NE.U32.AND P1, PT, RZ, UR4, PT ;  /* 0x00000004ff007c0c */ /* 0x000fe2000bf25070 */
[----:B------:R-:W-:Y:S01]  /*a600*/  ULDC UR7, c[0x0][0x630] ;  /* 0x00018c0000077ab9 */ /* 0x000fe20000000800 */
[----:B------:R-:W-:Y:S01]  /*a610*/  IMAD.MOV.U32 R4, RZ, RZ, R16 ;  /* 0x000000ffff047224 */ /* 0x000fe200078e0010 */
[----:B------:R-:W1:Y:S01]  /*a620*/  S2R R12, SR_CTAID.Y ;  /* 0x00000000000c7919 */ /* 0x000e620000002600 */
[----:B------:R-:W-:Y:S01]  /*a630*/  ISETP.NE.AND.EX P1, PT, RZ, UR5, PT, P1 ;  /* 0x00000005ff007c0c */ /* 0x000fe2000bf25310 */
[----:B------:R-:W-:-:S12]  /*a640*/  IMAD.MOV.U32 R5, RZ, RZ, R17 ;  /* 0x000000ffff057224 */ /* 0x000fd800078e0011 */
[----:B------:R-:W-:Y:S05]  /*a650*/  @!P1 BRA `(.L_x_205) ;  /* 0x0000000000289947 */ /* 0x000fea0003800000 */
[----:B------:R-:W-:Y:S02]  /*a660*/  ULDC UR6, c[0x0][0x634] ;  /* 0x00018d0000067ab9 */ /* 0x000fe40000000800 */
[----:B------:R-:W-:-:S05]  /*a670*/  IADD3 R9, P1, R16, UR6, RZ ;  /* 0x0000000610097c10 */ /* 0x000fca000ff3e0ff */
[----:B------:R-:W-:-:S04]  /*a680*/  IMAD.X R15, RZ, RZ, R17, P1 ;  /* 0x000000ffff0f7224 */ /* 0x000fc800008e0611 */
[----:B------:R-:W-:-:S04]  /*a690*/  IMAD.WIDE.U32 R6, R15, UR4, RZ ;  /* 0x000000040f067c25 */ /* 0x000fc8000f8e00ff */
[----:B------:R-:W-:-:S04]  /*a6a0*/  IMAD.WIDE.U32 R6, P1, R9, UR5, R6 ;  /* 0x0000000509067c25 */ /* 0x000fc8000f820006 */
[----:B------:R-:W-:-:S04]  /*a6b0*/  IMAD.WIDE.U32 R8, R9, UR4, RZ ;  /* 0x0000000409087c25 */ /* 0x000fc8000f8e00ff */
[----:B------:R-:W-:Y:S01]  /*a6c0*/  IMAD.X R5, RZ, RZ, RZ, P1 ;  /* 0x000000ffff057224 */ /* 0x000fe200008e06ff */
[----:B------:R-:W-:Y:S01]  /*a6d0*/  IADD3 RZ, P1, R9, R6, RZ ;  /* 0x0000000609ff7210 */ /* 0x000fe20007f3e0ff */
[----:B------:R-:W-:-:S04]  /*a6e0*/  IMAD.MOV.U32 R4, RZ, RZ, R7 ;  /* 0x000000ffff047224 */ /* 0x000fc800078e0007 */
[----:B------:R-:W-:-:S08]  /*a6f0*/  IMAD.WIDE.U32.X R4, R15, UR5, R4, P1 ;  /* 0x000000050f047c25 */ /* 0x000fd000088e0404 */
.L_x_205:
[--C-:B------:R-:W-:Y:S01]  /*a700*/  SHF.R.U64 R8, R4, UR7, R5.reuse ;  /* 0x0000000704087c19 */ /* 0x100fe20008001205 */
[----:B------:R-:W-:Y:S01]  /*a710*/  ULDC.64 UR4, c[0x0][0x620] ;  /* 0x0001880000047ab9 */ /* 0x000fe20000000a00 */
[----:B------:R-:W-:Y:S01]  /*a720*/  SHF.R.U32.HI R4, RZ, UR7, R5 ;  /* 0x00000007ff047c19 */ /* 0x000fe20008011605 */
[----:B------:R-:W2:Y:S01]  /*a730*/  LDC R25, c[0x0][0x144] ;  /* 0x00005100ff197b82 */ /* 0x000ea20000000800 */
[----:B------:R-:W-:Y:S01]  /*a740*/  IADD3 R7, P1, RZ, -R8, RZ ;  /* 0x80000008ff077210 */ /* 0x000fe20007f3e0ff */
[----:B------:R-:W-:Y:S01]  /*a750*/  ULDC.64 UR8, c[0x0][0x640] ;  /* 0x0001900000087ab9 */ /* 0x000fe20000000a00 */
[----:B0-----:R-:W-:Y:S01]  /*a760*/  I2FP.F32.U32 R9, R14 ;  /* 0x0000000e00097245 */ /* 0x001fe20000201000 */
[----:B------:R-:W-:Y:S02]  /*a770*/  ULDC UR6, c[0x0][0x608] ;  /* 0x0001820000067ab9 */ /* 0x000fe40000000800 */
[----:B------:R-:W-:Y:S01]  /*a780*/  IMAD.X R4, RZ, RZ, ~R4, P1 ;  /* 0x000000ffff047224 */ /* 0x000fe200008e0e04 */
[----:B------:R-:W-:Y:S01]  /*a790*/  ISETP.NE.U32.AND P1, PT, RZ, UR8, PT ;  /* 0x00000008ff007c0c */ /* 0x000fe2000bf25070 */
[----:B------:R-:W0:Y:S02]  /*a7a0*/  LDC R21, c[0x0][0x148] ;  /* 0x00005200ff157b82 */ /* 0x000e240000000800 */
[----:B------:R-:W-:Y:S01]  /*a7b0*/  IMAD R6, R4, UR4, RZ ;  /* 0x0000000404067c24 */ /* 0x000fe2000f8e02ff */
[----:B------:R-:W-:Y:S01]  /*a7c0*/  ISETP.NE.AND.EX P1, PT, RZ, UR9, PT, P1 ;  /* 0x00000009ff007c0c */ /* 0x000fe2000bf25310 */
[----:B------:R-:W-:Y:S01]  /*a7d0*/  IMAD.WIDE.U32 R4, R7, UR4, R16 ;  /* 0x0000000407047c25 */ /* 0x000fe2000f8e0010 */
[----:B------:R-:W-:-:S03]  /*a7e0*/  ULDC UR4, c[0x0][0x150] ;  /* 0x0000540000047ab9 */ /* 0x000fc60000000800 */
[----:B------:R-:W-:Y:S02]  /*a7f0*/  IMAD R7, R7, UR5, R6 ;  /* 0x0000000507077c24 */ /* 0x000fe4000f8e0206 */
[----:B------:R-:W-:Y:S01]  /*a800*/  FMUL R6, R9, UR4 ;  /* 0x0000000409067c20 */ /* 0x000fe20008400000 */
[----:B------:R-:W-:Y:S01]  /*a810*/  ULDC UR4, c[0x0][0x618] ;  /* 0x0001860000047ab9 */ /* 0x000fe20000000800 */
[----:B------:R-:W-:Y:S01]  /*a820*/  ULDC UR5, c[0x0][0x154] ;  /* 0x0000550000057ab9 */ /* 0x000fe20000000800 */
[----:B------:R-:W-:-:S03]  /*a830*/  IMAD.IADD R5, R5, 0x1, R7 ;  /* 0x0000000105057824 */ /* 0x000fc600078e0207 */
[----:B------:R-:W3:Y:S02]  /*a840*/  F2I.U32.TRUNC.NTZ R6, R6 ;  /* 0x0000000600067305 */ /* 0x000ee4000020f000 */
[----:B------:R-:W-:Y:S02]  /*a850*/  SHF.R.U64 R9, R4, UR4, R5 ;  /* 0x0000000404097c19 */ /* 0x000fe40008001205 */
[----:B-1----:R-:W-:-:S05]  /*a860*/  I2FP.F32.U32 R4, R12 ;  /* 0x0000000c00047245 */ /* 0x002fca0000201000 */
[----:B------:R-:W-:Y:S01]  /*a870*/  FMUL R22, R4, UR5 ;  /* 0x0000000504167c20 */ /* 0x000fe20008400000 */
[----:B------:R-:W-:Y:S01]  /*a880*/  SHF.R.U32.HI R4, RZ, UR4, R5 ;  /* 0x00000004ff047c19 */ /* 0x000fe20008011605 */
[----:B------:R-:W-:-:S03]  /*a890*/  ULDC UR4, c[0x0][0x658] ;  /* 0x0001960000047ab9 */ /* 0x000fc60000000800 */
[--C-:B------:R-:W-:Y:S01]  /*a8a0*/  SHF.R.U64 R20, R9, UR6, R4.reuse ;  /* 0x0000000609147c19 */ /* 0x100fe20008001204 */
[----:B------:R-:W1:Y:S01]  /*a8b0*/  F2I.U32.TRUNC.NTZ R22, R22 ;  /* 0x0000001600167305 */ /* 0x000e62000020f000 */
[----:B------:R-:W-:Y:S01]  /*a8c0*/  SHF.R.U32.HI R5, RZ, UR6, R4 ;  /* 0x00000006ff057c19 */ /* 0x000fe20008011604 */
[----:B---3--:R-:W-:-:S03]  /*a8d0*/  IMAD.MOV R6, RZ, RZ, -R6 ;  /* 0x000000ffff067224 */ /* 0x008fc600078e0a06 */
[--C-:B------:R-:W-:Y:S01]  /*a8e0*/  SHF.R.U64 R15, R20, UR4, R5.reuse ;  /* 0x00000004140f7c19 */ /* 0x100fe20008001205 */
[----:B--2---:R-:W-:Y:S01]  /*a8f0*/  IMAD R14, R25, R6, R14 ;  /* 0x00000006190e7224 */ /* 0x004fe200078e020e */
[----:B------:R-:W-:-:S03]  /*a900*/  SHF.R.U32.HI R23, RZ, UR4, R5 ;  /* 0x00000004ff177c19 */ /* 0x000fc60008011605 */
[----:B------:R-:W-:Y:S02]  /*a910*/  IMAD.MOV.U32 R4, RZ, RZ, R15 ;  /* 0x000000ffff047224 */ /* 0x000fe400078e000f */
[----:B------:R-:W-:Y:S01]  /*a920*/  IMAD.MOV.U32 R5, RZ, RZ, R23 ;  /* 0x000000ffff057224 */ /* 0x000fe200078e0017 */
[----:B-1----:R-:W-:Y:S06]  /*a930*/  @!P1 BRA `(.L_x_206) ;  /* 0x0000000000289947 */ /* 0x002fec0003800000 */
[----:B------:R-:W-:Y:S02]  /*a940*/  ULDC UR4, c[0x0][0x64c] ;  /* 0x0001930000047ab9 */ /* 0x000fe40000000800 */
[----:B------:R-:W-:-:S05]  /*a950*/  IADD3 R5, P1, R15, UR4, RZ ;  /* 0x000000040f057c10 */ /* 0x000fca000ff3e0ff */
[----:B------:R-:W-:-:S04]  /*a960*/  IMAD.X R23, RZ, RZ, R23, P1 ;  /* 0x000000ffff177224 */ /* 0x000fc800008e0617 */
[----:B------:R-:W-:-:S04]  /*a970*/  IMAD.WIDE.U32 R6, R23, UR8, RZ ;  /* 0x0000000817067c25 */ /* 0x000fc8000f8e00ff */
[----:B------:R-:W-:-:S04]  /*a980*/  IMAD.WIDE.U32 R6, P1, R5, UR9, R6 ;  /* 0x0000000905067c25 */ /* 0x000fc8000f820006 */
[----:B------:R-:W-:-:S04]  /*a990*/  IMAD.WIDE.U32 R4, R5, UR8, RZ ;  /* 0x0000000805047c25 */ /* 0x000fc8000f8e00ff */
[----:B------:R-:W-:Y:S01]  /*a9a0*/  IMAD.MOV.U32 R4, RZ, RZ, R7 ;  /* 0x000000ffff047224 */ /* 0x000fe200078e0007 */
[----:B------:R-:W-:Y:S01]  /*a9b0*/  IADD3 RZ, P3, R5, R6, RZ ;  /* 0x0000000605ff7210 */ /* 0x000fe20007f7e0ff */
[----:B------:R-:W-:-:S04]  /*a9c0*/  IMAD.X R5, RZ, RZ, RZ, P1 ;  /* 0x000000ffff057224 */ /* 0x000fc800008e06ff */
[----:B------:R-:W-:-:S08]  /*a9d0*/  IMAD.WIDE.U32.X R4, R23, UR9, R4, P3 ;  /* 0x0000000917047c25 */ /* 0x000fd000098e0404 */
.L_x_206:
[----:B------:R-:W-:Y:S01]  /*a9e0*/  ISETP.NE.AND P1, PT, R2, 0x1, PT ;  /* 0x000000010200780c */ /* 0x000fe20003f25270 */
[----:B------:R-:W-:Y:S01]  /*a9f0*/  ULDC UR4, c[0x0][0x648] ;  /* 0x0001920000047ab9 */ /* 0x000fe20000000800 */
[----:B------:R-:W-:Y:S01]  /*aa00*/  LOP3.LUT R20, R20, UR17, RZ, 0xc0, !PT ;  /* 0x0000001114147c12 */ /* 0x000fe2000f8ec0ff */
[----:B------:R-:W-:Y:S01]  /*aa10*/  IMAD.MOV R22, RZ, RZ, -R22 ;  /* 0x000000ffff167224 */ /* 0x000fe200078e0a16 */
[----:B------:R-:W-:Y:S01]  /*aa20*/  SHF.R.U64 R5, R4, UR4, R5 ;  /* 0x0000000404057c19 */ /* 0x000fe20008001205 */
[----:B------:R-:W-:Y:S01]  /*aa30*/  ULDC UR4, c[0x0][0x638] ;  /* 0x00018e0000047ab9 */ /* 0x000fe20000000800 */
[----:B------:R-:W-:Y:S01]  /*aa40*/  LOP3.LUT R6, R9, UR16, RZ, 0xc0, !PT ;  /* 0x0000001009067c12 */ /* 0x000fe2000f8ec0ff */
[----:B------:R-:W-:Y:S02]  /*aa50*/  ULDC UR5, c[0x0][0x610] ;  /* 0x0001840000057ab9 */ /* 0x000fe40000000800 */
[----:B------:R-:W-:Y:S02]  /*aa60*/  IMAD.MOV R4, RZ, RZ, -R5 ;  /* 0x000000ffff047224 */ /* 0x000fe400078e0a05 */
[----:B------:R-:W-:-:S02]  /*aa70*/  IMAD R5, R5, UR18, R20 ;  /* 0x0000001205057c24 */ /* 0x000fc4000f8e0214 */
[----:B0-----:R-:W-:Y:S02]  /*aa80*/  @P1 IMAD R14, R21, R22, R12 ;  /* 0x00000016150e1224 */ /* 0x001fe400078e020c */
[----:B------:R-:W-:Y:S01]  /*aa90*/  IMAD R15, R4, UR4, R15 ;  /* 0x00000004040f7c24 */ /* 0x000fe2000f8e020f */
[----:B------:R-:W-:Y:S01]  /*aaa0*/  ULDC UR4, c[0x0][0x600] ;  /* 0x0001800000047ab9 */ /* 0x000fe20000000800 */
[----:B------:R-:W-:Y:S02]  /*aab0*/  IMAD R14, R5, UR5, R14 ;  /* 0x00000005050e7c24 */ /* 0x000fe4000f8e020e */
[----:B------:R-:W-:Y:S02]  /*aac0*/  IMAD R15, R15, UR4, R6 ;  /* 0x000000040f0f7c24 */ /* 0x000fe4000f8e0206 */
[----:B------:R-:W-:-:S03]  /*aad0*/  IMAD.MOV.U32 R4, RZ, RZ, 0x1 ;  /* 0x00000001ff047424 */ /* 0x000fc600078e00ff */
[----:B------:R-:W-:Y:S02]  /*aae0*/  SEL R9, R15, R14, !P1 ;  /* 0x0000000e0f097207 */ /* 0x000fe40004800000 */
[----:B------:R-:W-:-:S07]  /*aaf0*/  SEL R7, R14, R15, !P1 ;  /* 0x0000000f0e077207 */ /* 0x000fce0004800000 */
.L_x_204:
[----:B------:R-:W-:Y:S05]  /*ab00*/  BSYNC B1 ;  /* 0x0000000000017941 */ /* 0x000fea0003800000 */
.L_x_203:
[----:B------:R-:W-:-:S13]  /*ab10*/  LOP3.LUT P1, RZ, R4, 0xff, RZ, 0xc0, !PT ;  /* 0x000000ff04ff7812 */ /* 0x000fda000782c0ff */
[----:B------:R-:W-:Y:S05]  /*ab20*/  @P1 BRA `(.L_x_207) ;  /* 0xfffffff400481947 */ /* 0x000fea000383ffff */
[----:B------:R-:W-:Y:S05]  /*ab30*/  BSYNC B0 ;  /* 0x0000000000007941 */ /* 0x000fea0003800000 */
.L_x_195:
[----:B------:R-:W-:-:S03]  /*ab40*/  UMOV UR4, 0xffffffff ;  /* 0xffffffff00047882 */ /* 0x000fc60000000000 */
[----:B------:R-:W-:Y:S05]  /*ab50*/  BRA.DIV UR4, `(.L_x_208) ;  /* 0x0000000a04c87947 */ /* 0x000fea000b800000 */
[----:B------:R-:W-:-:S13]  /*ab60*/  ELECT P6, URZ, PT ;  /* 0x00000000003f782f */ /* 0x000fda00038c0000 */
.L_x_234:
[----:B------:R-:W-:Y:S04]  /*ab70*/  BSSY B0, `(.L_x_209) ;  /* 0x0000097000007945 */ /* 0x000fe80003800000 */
[----:B------:R-:W-:Y:S05]  /*ab80*/  @!P6 BRA `(.L_x_210) ;  /* 0x000000080054e947 */ /* 0x000fea0003800000 */
[----:B------:R-:W-:-:S04]  /*ab90*/  LOP3.LUT R19, R19, 0x2, RZ, 0xfc, !PT ;  /* 0x0000000213137812 */ /* 0x000fc800078efcff */
[----:B------:R-:W-:-:S13]  /*aba0*/  ISETP.NE.AND P0, PT, R19, 0x3, PT ;  /* 0x000000031300780c */ /* 0x000fda0003f05270 */
[----:B------:R-:W-:Y:S05]  /*abb0*/  @!P0 BRA `(.L_x_211) ;  /* 0x0000000000048947 */ /* 0x000fea0003800000 */
[----:B------:R-:W-:Y:S01]  /*abc0*/  BPT.TRAP 0x1 ;  /* 0x000000040000795c */ /* 0x000fe20000300000 */
.L_x_211:
[----:B------:R-:W0:Y:S01]  /*abd0*/  S2R R5, SR_CgaCtaId ;  /* 0x0000000000057919 */ /* 0x000e220000008800 */
[----:B------:R-:W-:Y:S02]  /*abe0*/  MOV R2, 0x400 ;  /* 0x0000040000027802 */ /* 0x000fe40000000f00 */
[----:B------:R-:W-:Y:S02]  /*abf0*/  SHF.L.U32 R4, R3, 0x1f, RZ ;  /* 0x0000001f03047819 */ /* 0x000fe400000006ff */
[----:B0-----:R-:W-:-:S05]  /*ac00*/  LEA R5, R5, R2, 0x18 ;  /* 0x0000000205057211 */ /* 0x001fca00078ec0ff */
[----:B------:R-:W-:-:S04]  /*ac10*/  VIADD R5, R5, 0x80 ;  /* 0x0000008005057836 */ /* 0x000fc80000000000 */
[C---:B------:R-:W-:Y:S02]  /*ac20*/  IMAD R7, R0.reuse, 0x8, R5 ;  /* 0x0000000800077824 */ /* 0x040fe400078e0205 */
[----:B------:R-:W-:Y:S02]  /*ac30*/  VIADD R0, R0, 0x1 ;  /* 0x0000000100007836 */ /* 0x000fe40000000000 */
[----:B------:R-:W0:Y:S03]  /*ac40*/  SYNCS.PHASECHK.TRANS64.TRYWAIT P0, [R7+URZ], R4 ;  /* 0x00000004070075a7 */ /* 0x000e26000800017f */
[----:B------:R-:W-:-:S04]  /*ac50*/  ISETP.NE.AND P1, PT, R0, 0x10, PT ;  /* 0x000000100000780c */ /* 0x000fc80003f25270 */
[----:B------:R-:W-:Y:S02]  /*ac60*/  SEL R2, RZ, 0x1, P1 ;  /* 0x00000001ff027807 */ /* 0x000fe40000800000 */
[----:B------:R-:W-:Y:S02]  /*ac70*/  SEL R0, R0, RZ, P1 ;  /* 0x000000ff00007207 */ /* 0x000fe40000800000 */
[----:B------:R-:W-:-:S03]  /*ac80*/  LOP3.LUT R9, R3, R2, RZ, 0x3c, !PT ;  /* 0x0000000203097212 */ /* 0x000fc600078e3cff */
[----:B------:R-:W-:Y:S01]  /*ac90*/  IMAD R6, R0, 0x8, R5 ;  /* 0x0000000800067824 */ /* 0x000fe200078e0205 */
[----:B------:R-:W-:Y:S01]  /*aca0*/  SHF.L.U32 R3, R9, 0x1f, RZ ;  /* 0x0000001f09037819 */ /* 0x000fe200000006ff */
[----:B0-----:R-:W-:Y:S06]  /*acb0*/  @!P0 BRA `(.L_x_212) ;  /* 0x0000000800908947 */ /* 0x001fec0003800000 */
.L_x_235:
[----:B------:R-:W1:Y:S01]  /*acc0*/  SYNCS.PHASECHK.TRANS64.TRYWAIT P0, [R6+URZ], R3 ;  /* 0x00000003060075a7 */ /* 0x000e62000800017f */
[----:B------:R-:W-:-:S05]  /*acd0*/  VIADD R0, R0, 0x1 ;  /* 0x0000000100007836 */ /* 0x000fca0000000000 */
[----:B------:R-:W-:-:S04]  /*ace0*/  ISETP.NE.AND P1, PT, R0, 0x10, PT ;  /* 0x000000100000780c */ /* 0x000fc80003f25270 */
[----:B------:R-:W-:Y:S02]  /*acf0*/  SEL R2, RZ, 0x1, P1 ;  /* 0x00000001ff027807 */ /* 0x000fe40000800000 */
[----:B------:R-:W-:Y:S02]  /*ad00*/  SEL R0, R0, RZ, P1 ;  /* 0x000000ff00007207 */ /* 0x000fe40000800000 */
[----:B------:R-:W-:-:S03]  /*ad10*/  LOP3.LUT R9, R9, R2, RZ, 0x3c, !PT ;  /* 0x0000000209097212 */ /* 0x000fc600078e3cff */
[----:B0-----:R-:W-:Y:S01]  /*ad20*/  IMAD R7, R0, 0x8, R5 ;  /* 0x0000000800077824 */ /* 0x001fe200078e0205 */
[----:B------:R-:W-:Y:S01]  /*ad30*/  SHF.L.U32 R4, R9, 0x1f, RZ ;  /* 0x0000001f09047819 */ /* 0x000fe200000006ff */
[----:B-1----:R-:W-:Y:S06]  /*ad40*/  @!P0 BRA `(.L_x_213) ;  /* 0x0000000800808947 */ /* 0x002fec0003800000 */
.L_x_236:
        /* <DEDUP_REMOVED lines=9> */
.L_x_237:
        /* <DEDUP_REMOVED lines=9> */
.L_x_238:
        /* <DEDUP_REMOVED lines=9> */
.L_x_239:
        /* <DEDUP_REMOVED lines=9> */
.L_x_240:
        /* <DEDUP_REMOVED lines=9> */
.L_x_241:
        /* <DEDUP_REMOVED lines=9> */
.L_x_242:
        /* <DEDUP_REMOVED lines=9> */
.L_x_243:
        /* <DEDUP_REMOVED lines=9> */
.L_x_244:
        /* <DEDUP_REMOVED lines=9> */
.L_x_245:
        /* <DEDUP_REMOVED lines=9> */
.L_x_246:
        /* <DEDUP_REMOVED lines=9> */
.L_x_247:
        /* <DEDUP_REMOVED lines=9> */
.L_x_248:
[----:B------:R-:W1:Y:S01]  /*b410*/  SYNCS.PHASECHK.TRANS64.TRYWAIT P0, [R7+URZ], R4 ;  /* 0x00000004070075a7 */ /* 0x000e62000800017f */
[----:B------:R-:W-:-:S05]  /*b420*/  VIADD R0, R0, 0x1 ;  /* 0x0000000100007836 */ /* 0x000fca0000000000 */
[----:B------:R-:W-:-:S04]  /*b430*/  ISETP.NE.AND P1, PT, R0, 0x10, PT ;  /* 0x000000100000780c */ /* 0x000fc80003f25270 */
[----:B------:R-:W-:Y:S02]  /*b440*/  SEL R2, RZ, 0x1, P1 ;  /* 0x00000001ff027807 */ /* 0x000fe40000800000 */
[----:B------:R-:W-:Y:S02]  /*b450*/  SEL R0, R0, RZ, P1 ;  /* 0x000000ff00007207 */ /* 0x000fe40000800000 */
[----:B------:R-:W-:Y:S01]  /*b460*/  LOP3.LUT R2, R9, R2, RZ, 0x3c, !PT ;  /* 0x0000000209027212 */ /* 0x000fe200078e3cff */
[----:B-1----:R-:W-:Y:S06]  /*b470*/  @!P0 BRA `(.L_x_226) ;  /* 0x0000000400b88947 */ /* 0x002fec0003800000 */
.L_x_249:
[----:B------:R-:W-:Y:S01]  /*b480*/  IMAD R5, R0, 0x8, R5 ;  /* 0x0000000800057824 */ /* 0x000fe200078e0205 */
[----:B------:R-:W-:-:S07]  /*b490*/  SHF.L.U32 R0, R2, 0x1f, RZ ;  /* 0x0000001f02007819 */ /* 0x000fce00000006ff */
.L_x_227:
[----:B--2---:R2:W3:Y:S02]  /*b4a0*/  SYNCS.PHASECHK.TRANS64.TRYWAIT P0, [R5+URZ], R0 ;  /* 0x00000000050075a7 */ /* 0x0044e4000800017f */
[----:B---3--:R-:W-:Y:S05]  /*b4b0*/  @!P0 NANOSLEEP.SYNCS 0x989680 ;  /* 0x009896800000895d */ /* 0x008fea0003900000 */
[----:B------:R-:W3:Y:S02]  /*b4c0*/  @!P0 SYNCS.PHASECHK.TRANS64 P0, [R5+URZ], R0 ;  /* 0x00000000050085a7 */ /* 0x000ee4000800007f */
[----:B---3--:R-:W-:Y:S05]  /*b4d0*/  @!P0 BRA `(.L_x_227) ;  /* 0xfffffffc00f08947 */ /* 0x008fea000383ffff */
.L_x_210:
[----:B------:R-:W-:Y:S05]  /*b4e0*/  BSYNC B0 ;  /* 0x0000000000007941 */ /* 0x000fea0003800000 */
.L_x_209:
[----:B------:R-:W-:Y:S05]  /*b4f0*/  EXIT ;  /* 0x000000000000794d */ /* 0x000fea0003800000 */
.L_x_18:
[----:B---3--:R3:W4:Y:S02]  /*b500*/  SYNCS.PHASECHK.TRANS64.TRYWAIT P1, [R3+URZ], R0 ;  /* 0x00000000030075a7 */ /* 0x008724000802017f */
[----:B----4-:R-:W-:Y:S05]  /*b510*/  @!P1 NANOSLEEP.SYNCS 0x989680 ;  /* 0x009896800000995d */ /* 0x010fea0003900000 */
[----:B------:R-:W4:Y:S02]  /*b520*/  @!P1 SYNCS.PHASECHK.TRANS64 P1, [R3+URZ], R0 ;  /* 0x00000000030095a7 */ /* 0x000f24000802007f */
[----:B----4-:R-:W-:Y:S05]  /*b530*/  @!P1 BRA `(.L_x_18) ;  /* 0xfffffffc00f09947 */ /* 0x010fea000383ffff */
[----:B------:R-:W-:Y:S05]  /*b540*/  BRA `(.L_x_17) ;  /* 0xffffff5c009c7947 */ /* 0x000fea000383ffff */
.L_x_23:
[----:B-1----:R-:W-:-:S04]  /*b550*/  IMAD.U32 R5, RZ, RZ, UR4 ;  /* 0x00000004ff057e24 */ /* 0x002fc8000f8e00ff */
[----:B------:R1:W2:Y:S03]  /*b560*/  SYNCS.PHASECHK.TRANS64.TRYWAIT P1, [R5+URZ], R4 ;  /* 0x00000004050075a7 */ /* 0x0002a6000802017f */
[----:B--2---:R-:W-:Y:S05]  /*b570*/  @!P1 NANOSLEEP.SYNCS 0x989680 ;  /* 0x009896800000995d */ /* 0x004fea0003900000 */
[----:B------:R-:W2:Y:S02]  /*b580*/  @!P1 SYNCS.PHASECHK.TRANS64 P1, [R5+URZ], R4 ;  /* 0x00000004050095a7 */ /* 0x000ea4000802007f */
[----:B--2---:R-:W-:Y:S05]  /*b590*/  @!P1 BRA `(.L_x_23) ;  /* 0xfffffffc00ec9947 */ /* 0x004fea000383ffff */
[----:B------:R-:W-:Y:S05]  /*b5a0*/  BRA `(.L_x_22) ;  /* 0xffffff6000487947 */ /* 0x000fea000383ffff */
.L_x_196:
[----:B------:R-:W-:Y:S01]  /*b5b0*/  BSSY B1, `(.L_x_228) ;  /* 0x0000006000017945 */ /* 0x000fe20003800000 */
[----:B------:R-:W-:-:S07]  /*b5c0*/  IMAD.MOV.U32 R15, RZ, RZ, -0x1 ;  /* 0xffffffffff0f7424 */ /* 0x000fce00078e00ff */
[----:B------:R-:W-:Y:S05]  /*b5d0*/  WARPSYNC.COLLECTIVE R15, `(.L_x_229) ;  /* 0x000000000f0c7348 */ /* 0x000fea0003c00000 */
[----:B------:R-:W-:Y:S02]  /*b5e0*/  ELECT P6, UR62, PT ;  /* 0x00000000003e782f */ /* 0x000fe400038c0000 */
[----:B------:R-:W-:Y:S01]  /*b5f0*/  MOV R14, UR62 ;  /* 0x0000003e000e7c02 */ /* 0x000fe20008000f00 */
[----:B------:R-:W-:Y:S10]  /*b600*/  ENDCOLLECTIVE ;  /* 0x000000000000791b */ /* 0x000ff40003800000 */
.L_x_229:
[----:B------:R-:W-:Y:S05]  /*b610*/  BSYNC B1 ;  /* 0x0000000000017941 */ /* 0x000fea0003800000 */
.L_x_228:
[----:B------:R-:W-:Y:S05]  /*b620*/  BRA `(.L_x_230) ;  /* 0xffffffe800947947 */ /* 0x000fea000383ffff */
.L_x_199:
[----:B0-----:R0:W1:Y:S02]  /*b630*/  SYNCS.PHASECHK.TRANS64.TRYWAIT P1, [R12+URZ+0x80], R7 ;  /* 0x000080070c0075a7 */ /* 0x001064000802017f */
[----:B-1----:R-:W-:Y:S05]  /*b640*/  @!P1 NANOSLEEP.SYNCS 0x989680 ;  /* 0x009896800000995d */ /* 0x002fea0003900000 */
[----:B------:R-:W1:Y:S02]  /*b650*/  @!P1 SYNCS.PHASECHK.TRANS64 P1, [R12+URZ+0x80], R7 ;  /* 0x000080070c0095a7 */ /* 0x000e64000802007f */
[----:B-1----:R-:W-:Y:S05]  /*b660*/  @!P1 BRA `(.L_x_199) ;  /* 0xfffffffc00f09947 */ /* 0x002fea000383ffff */
[----:B------:R-:W-:Y:S05]  /*b670*/  BRA `(.L_x_231) ;  /* 0xffffffe800c87947 */ /* 0x000fea000383ffff */
.L_x_208:
[----:B------:R-:W-:Y:S01]  /*b680*/  BSSY B0, `(.L_x_232) ;  /* 0x0000006000007945 */ /* 0x000fe20003800000 */
[----:B------:R-:W-:-:S07]  /*b690*/  IMAD.MOV.U32 R15, RZ, RZ, -0x1 ;  /* 0xffffffffff0f7424 */ /* 0x000fce00078e00ff */
[----:B------:R-:W-:Y:S05]  /*b6a0*/  WARPSYNC.COLLECTIVE R15, `(.L_x_233) ;  /* 0x000000000f0c7348 */ /* 0x000fea0003c00000 */
[----:B------:R-:W-:Y:S02]  /*b6b0*/  ELECT P6, UR62, PT ;  /* 0x00000000003e782f */ /* 0x000fe400038c0000 */
[----:B------:R-:W-:Y:S01]  /*b6c0*/  MOV R14, UR62 ;  /* 0x0000003e000e7c02 */ /* 0x000fe20008000f00 */
[----:B------:R-:W-:Y:S10]  /*b6d0*/  ENDCOLLECTIVE ;  /* 0x000000000000791b */ /* 0x000ff40003800000 */
.L_x_233:
[----:B------:R-:W-:Y:S05]  /*b6e0*/  BSYNC B0 ;  /* 0x0000000000007941 */ /* 0x000fea0003800000 */
.L_x_232:
[----:B------:R-:W-:Y:S05]  /*b6f0*/  BRA `(.L_x_234) ;  /* 0xfffffff4001c7947 */ /* 0x000fea000383ffff */
.L_x_212:
[----:B0-----:R0:W1:Y:S02]  /*b700*/  SYNCS.PHASECHK.TRANS64.TRYWAIT P0, [R7+URZ], R4 ;  /* 0x00000004070075a7 */ /* 0x001064000800017f */
[----:B-1----:R-:W-:Y:S05]  /*b710*/  @!P0 NANOSLEEP.SYNCS 0x989680 ;  /* 0x009896800000895d */ /* 0x002fea0003900000 */
[----:B------:R-:W1:Y:S02]  /*b720*/  @!P0 SYNCS.PHASECHK.TRANS64 P0, [R7+URZ], R4 ;  /* 0x00000004070085a7 */ /* 0x000e64000800007f */
[----:B-1----:R-:W-:Y:S05]  /*b730*/  @!P0 BRA `(.L_x_212) ;  /* 0xfffffffc00f08947 */ /* 0x002fea000383ffff */
[----:B------:R-:W-:Y:S05]  /*b740*/  BRA `(.L_x_235) ;  /* 0xfffffff4005c7947 */ /* 0x000fea000383ffff */
.L_x_213:
[----:B0-----:R0:W1:Y:S02]  /*b750*/  SYNCS.PHASECHK.TRANS64.TRYWAIT P0, [R6+URZ], R3 ;  /* 0x00000003060075a7 */ /* 0x001064000800017f */
[----:B-1----:R-:W-:Y:S05]  /*b760*/  @!P0 NANOSLEEP.SYNCS 0x989680 ;  /* 0x009896800000895d */ /* 0x002fea0003900000 */
[----:B------:R-:W1:Y:S02]  /*b770*/  @!P0 SYNCS.PHASECHK.TRANS64 P0, [R6+URZ], R3 ;  /* 0x00000003060085a7 */ /* 0x000e64000800007f */
[----:B-1----:R-:W-:Y:S05]  /*b780*/  @!P0 BRA `(.L_x_213) ;  /* 0xfffffffc00f08947 */ /* 0x002fea000383ffff */
[----:B------:R-:W-:Y:S05]  /*b790*/  BRA `(.L_x_236) ;  /* 0xfffffff4006c7947 */ /* 0x000fea000383ffff */
.L_x_214:
[----:B0-----:R0:W1:Y:S02]  /*b7a0*/  SYNCS.PHASECHK.TRANS64.TRYWAIT P0, [R7+URZ], R4 ;  /* 0x00000004070075a7 */ /* 0x001064000800017f */
[----:B-1----:R-:W-:Y:S05]  /*b7b0*/  @!P0 NANOSLEEP.SYNCS 0x989680 ;  /* 0x009896800000895d */ /* 0x002fea0003900000 */
[----:B------:R-:W1:Y:S02]  /*b7c0*/  @!P0 SYNCS.PHASECHK.TRANS64 P0, [R7+URZ], R4 ;  /* 0x00000004070085a7 */ /* 0x000e64000800007f */
[----:B-1----:R-:W-:Y:S05]  /*b7d0*/  @!P0 BRA `(.L_x_214) ;  /* 0xfffffffc00f08947 */ /* 0x002fea000383ffff */
[----:B------:R-:W-:Y:S05]  /*b7e0*/  BRA `(.L_x_237) ;  /* 0xfffffff4007c7947 */ /* 0x000fea000383ffff */
.L_x_215:
[----:B0-----:R0:W1:Y:S02]  /*b7f0*/  SYNCS.PHASECHK.TRANS64.TRYWAIT P0, [R6+URZ], R3 ;  /* 0x00000003060075a7 */ /* 0x001064000800017f */
[----:B-1----:R-:W-:Y:S05]  /*b800*/  @!P0 NANOSLEEP.SYNCS 0x989680 ;  /* 0x009896800000895d */ /* 0x002fea0003900000 */
[----:B------:R-:W1:Y:S02]  /*b810*/  @!P0 SYNCS.PHASECHK.TRANS64 P0, [R6+URZ], R3 ;  /* 0x00000003060085a7 */ /* 0x000e64000800007f */
[----:B-1----:R-:W-:Y:S05]  /*b820*/  @!P0 BRA `(.L_x_215) ;  /* 0xfffffffc00f08947 */ /* 0x002fea000383ffff */
[----:B------:R-:W-:Y:S05]  /*b830*/  BRA `(.L_x_238) ;  /* 0xfffffff4008c7947 */ /* 0x000fea000383ffff */
.L_x_216:
[----:B0-----:R0:W1:Y:S02]  /*b840*/  SYNCS.PHASECHK.TRANS64.TRYWAIT P0, [R7+URZ], R4 ;  /* 0x00000004070075a7 */ /* 0x001064000800017f */
[----:B-1----:R-:W-:Y:S05]  /*b850*/  @!P0 NANOSLEEP.SYNCS 0x989680 ;  /* 0x009896800000895d */ /* 0x002fea0003900000 */
[----:B------:R-:W1:Y:S02]  /*b860*/  @!P0 SYNCS.PHASECHK.TRANS64 P0, [R7+URZ], R4 ;  /* 0x00000004070085a7 */ /* 0x000e64000800007f */
[----:B-1----:R-:W-:Y:S05]  /*b870*/  @!P0 BRA `(.L_x_216) ;  /* 0xfffffffc00f08947 */ /* 0x002fea000383ffff */
[----:B------:R-:W-:Y:S05]  /*b880*/  BRA `(.L_x_239) ;  /* 0xfffffff4009c7947 */ /* 0x000fea000383ffff */
.L_x_217:
[----:B0-----:R0:W1:Y:S02]  /*b890*/  SYNCS.PHASECHK.TRANS64.TRYWAIT P0, [R6+URZ], R3 ;  /* 0x00000003060075a7 */ /* 0x001064000800017f */
[----:B-1----:R-:W-:Y:S05]  /*b8a0*/  @!P0 NANOSLEEP.SYNCS 0x989680 ;  /* 0x009896800000895d */ /* 0x002fea0003900000 */
[----:B------:R-:W1:Y:S02]  /*b8b0*/  @!P0 SYNCS.PHASECHK.TRANS64 P0, [R6+URZ], R3 ;  /* 0x00000003060085a7 */ /* 0x000e64000800007f */
[----:B-1----:R-:W-:Y:S05]  /*b8c0*/  @!P0 BRA `(.L_x_217) ;  /* 0xfffffffc00f08947 */ /* 0x002fea000383ffff */
[----:B------:R-:W-:Y:S05]  /*b8d0*/  BRA `(.L_x_240) ;  /* 0xfffffff400ac7947 */ /* 0x000fea000383ffff */
.L_x_218:
[----:B0-----:R0:W1:Y:S02]  /*b8e0*/  SYNCS.PHASECHK.TRANS64.TRYWAIT P0, [R7+URZ], R4 ;  /* 0x00000004070075a7 */ /* 0x001064000800017f */
[----:B-1----:R-:W-:Y:S05]  /*b8f0*/  @!P0 NANOSLEEP.SYNCS 0x989680 ;  /* 0x009896800000895d */ /* 0x002fea0003900000 */
[----:B------:R-:W1:Y:S02]  /*b900*/  @!P0 SYNCS.PHASECHK.TRANS64 P0, [R7+URZ], R4 ;  /* 0x00000004070085a7 */ /* 0x000e64000800007f */
[----:B-1----:R-:W-:Y:S05]  /*b910*/  @!P0 BRA `(.L_x_218) ;  /* 0xfffffffc00f08947 */ /* 0x002fea000383ffff */
[----:B------:R-:W-:Y:S05]  /*b920*/  BRA `(.L_x_241) ;  /* 0xfffffff400bc7947 */ /* 0x000fea000383ffff */
.L_x_219:
[----:B0-----:R0:W1:Y:S02]  /*b930*/  SYNCS.PHASECHK.TRANS64.TRYWAIT P0, [R6+URZ], R3 ;  /* 0x00000003060075a7 */ /* 0x001064000800017f */
[----:B-1----:R-:W-:Y:S05]  /*b940*/  @!P0 NANOSLEEP.SYNCS 0x989680 ;  /* 0x009896800000895d */ /* 0x002fea0003900000 */
[----:B------:R-:W1:Y:S02]  /*b950*/  @!P0 SYNCS.PHASECHK.TRANS64 P0, [R6+URZ], R3 ;  /* 0x00000003060085a7 */ /* 0x000e64000800007f */
[----:B-1----:R-:W-:Y:S05]  /*b960*/  @!P0 BRA `(.L_x_219) ;  /* 0xfffffffc00f08947 */ /* 0x002fea000383ffff */
[----:B------:R-:W-:Y:S05]  /*b970*/  BRA `(.L_x_242) ;  /* 0xfffffff400cc7947 */ /* 0x000fea000383ffff */
.L_x_220:
[----:B0-----:R0:W1:Y:S02]  /*b980*/  SYNCS.PHASECHK.TRANS64.TRYWAIT P0, [R7+URZ], R4 ;  /* 0x00000004070075a7 */ /* 0x001064000800017f */
[----:B-1----:R-:W-:Y:S05]  /*b990*/  @!P0 NANOSLEEP.SYNCS 0x989680 ;  /* 0x009896800000895d */ /* 0x002fea0003900000 */
[----:B------:R-:W1:Y:S02]  /*b9a0*/  @!P0 SYNCS.PHASECHK.TRANS64 P0, [R7+URZ], R4 ;  /* 0x00000004070085a7 */ /* 0x000e64000800007f */
[----:B-1----:R-:W-:Y:S05]  /*b9b0*/  @!P0 BRA `(.L_x_220) ;  /* 0xfffffffc00f08947 */ /* 0x002fea000383ffff */
[----:B------:R-:W-:Y:S05]  /*b9c0*/  BRA `(.L_x_243) ;  /* 0xfffffff400dc7947 */ /* 0x000fea000383ffff */
.L_x_221:
[----:B0-----:R0:W1:Y:S02]  /*b9d0*/  SYNCS.PHASECHK.TRANS64.TRYWAIT P0, [R6+URZ], R3 ;  /* 0x00000003060075a7 */ /* 0x001064000800017f */
[----:B-1----:R-:W-:Y:S05]  /*b9e0*/  @!P0 NANOSLEEP.SYNCS 0x989680 ;  /* 0x009896800000895d */ /* 0x002fea0003900000 */
[----:B------:R-:W1:Y:S02]  /*b9f0*/  @!P0 SYNCS.PHASECHK.TRANS64 P0, [R6+URZ], R3 ;  /* 0x00000003060085a7 */ /* 0x000e64000800007f */
[----:B-1----:R-:W-:Y:S05]  /*ba00*/  @!P0 BRA `(.L_x_221) ;  /* 0xfffffffc00f08947 */ /* 0x002fea000383ffff */
[----:B------:R-:W-:Y:S05]  /*ba10*/  BRA `(.L_x_244) ;  /* 0xfffffff400ec7947 */ /* 0x000fea000383ffff */
.L_x_222:
[----:B0-----:R0:W1:Y:S02]  /*ba20*/  SYNCS.PHASECHK.TRANS64.TRYWAIT P0, [R7+URZ], R4 ;  /* 0x00000004070075a7 */ /* 0x001064000800017f */
[----:B-1----:R-:W-:Y:S05]  /*ba30*/  @!P0 NANOSLEEP.SYNCS 0x989680 ;  /* 0x009896800000895d */ /* 0x002fea0003900000 */
[----:B------:R-:W1:Y:S02]  /*ba40*/  @!P0 SYNCS.PHASECHK.TRANS64 P0, [R7+URZ], R4 ;  /* 0x00000004070085a7 */ /* 0x000e64000800007f */
[----:B-1----:R-:W-:Y:S05]  /*ba50*/  @!P0 BRA `(.L_x_222) ;  /* 0xfffffffc00f08947 */ /* 0x002fea000383ffff */
[----:B------:R-:W-:Y:S05]  /*ba60*/  BRA `(.L_x_245) ;  /* 0xfffffff400fc7947 */ /* 0x000fea000383ffff */
.L_x_223:
[----:B0-----:R0:W1:Y:S02]  /*ba70*/  SYNCS.PHASECHK.TRANS64.TRYWAIT P0, [R6+URZ], R3 ;  /* 0x00000003060075a7 */ /* 0x001064000800017f */
[----:B-1----:R-:W-:Y:S05]  /*ba80*/  @!P0 NANOSLEEP.SYNCS 0x989680 ;  /* 0x009896800000895d */ /* 0x002fea0003900000 */
[----:B------:R-:W1:Y:S02]  /*ba90*/  @!P0 SYNCS.PHASECHK.TRANS64 P0, [R6+URZ], R3 ;  /* 0x00000003060085a7 */ /* 0x000e64000800007f */
[----:B-1----:R-:W-:Y:S05]  /*baa0*/  @!P0 BRA `(.L_x_223) ;  /* 0xfffffffc00f08947 */ /* 0x002fea000383ffff */
[----:B------:R-:W-:Y:S05]  /*bab0*/  BRA `(.L_x_246) ;  /* 0xfffffff8000c7947 */ /* 0x000fea000383ffff */
.L_x_224:
[----:B0-----:R0:W1:Y:S02]  /*bac0*/  SYNCS.PHASECHK.TRANS64.TRYWAIT P0, [R7+URZ], R4 ;  /* 0x00000004070075a7 */ /* 0x001064000800017f */
[----:B-1----:R-:W-:Y:S05]  /*bad0*/  @!P0 NANOSLEEP.SYNCS 0x989680 ;  /* 0x009896800000895d */ /* 0x002fea0003900000 */
[----:B------:R-:W1:Y:S02]  /*bae0*/  @!P0 SYNCS.PHASECHK.TRANS64 P0, [R7+URZ], R4 ;  /* 0x00000004070085a7 */ /* 0x000e64000800007f */
[----:B-1----:R-:W-:Y:S05]  /*baf0*/  @!P0 BRA `(.L_x_224) ;  /* 0xfffffffc00f08947 */ /* 0x002fea000383ffff */
[----:B------:R-:W-:Y:S05]  /*bb00*/  BRA `(.L_x_247) ;  /* 0xfffffff8001c7947 */ /* 0x000fea000383ffff */
.L_x_225:
[----:B0-----:R0:W1:Y:S02]  /*bb10*/  SYNCS.PHASECHK.TRANS64.TRYWAIT P0, [R6+URZ], R3 ;  /* 0x00000003060075a7 */ /* 0x001064000800017f */
[----:B-1----:R-:W-:Y:S05]  /*bb20*/  @!P0 NANOSLEEP.SYNCS 0x989680 ;  /* 0x009896800000895d */ /* 0x002fea0003900000 */
[----:B------:R-:W1:Y:S02]  /*bb30*/  @!P0 SYNCS.PHASECHK.TRANS64 P0, [R6+URZ], R3 ;  /* 0x00000003060085a7 */ /* 0x000e64000800007f */
[----:B-1----:R-:W-:Y:S05]  /*bb40*/  @!P0 BRA `(.L_x_225) ;  /* 0xfffffffc00f08947 */ /* 0x002fea000383ffff */
[----:B------:R-:W-:Y:S05]  /*bb50*/  BRA `(.L_x_248) ;  /* 0xfffffff8002c7947 */ /* 0x000fea000383ffff */
.L_x_226:
[----:B-1----:R1:W2:Y:S02]  /*bb60*/  SYNCS.PHASECHK.TRANS64.TRYWAIT P0, [R7+URZ], R4 ;  /* 0x00000004070075a7 */ /* 0x0022a4000800017f */
[----:B--2---:R-:W-:Y:S05]  /*bb70*/  @!P0 NANOSLEEP.SYNCS 0x989680 ;  /* 0x009896800000895d */ /* 0x004fea0003900000 */
[----:B------:R-:W2:Y:S02]  /*bb80*/  @!P0 SYNCS.PHASECHK.TRANS64 P0, [R7+URZ], R4 ;  /* 0x00000004070085a7 */ /* 0x000ea4000800007f */
[----:B--2---:R-:W-:Y:S05]  /*bb90*/  @!P0 BRA `(.L_x_226) ;  /* 0xfffffffc00f08947 */ /* 0x004fea000383ffff */
[----:B------:R-:W-:Y:S05]  /*bba0*/  BRA `(.L_x_249) ;  /* 0xfffffff800347947 */ /* 0x000fea000383ffff */
.L_x_250:
[----:B------:R-:W-:-:S00]  /*bbb0*/  BRA `(.L_x_250) ;  /* 0xfffffffc00fc7947 */ /* 0x000fc0000383ffff */
[----:B------:R-:W-:-:S00]  /*bbc0*/  NOP ;  /* 0x0000000000007918 */ /* 0x000fc00000000000 */
        /* <DEDUP_REMOVED lines=11> */
.L_x_251:


//--------------------- .nv.global.init           --------------------------
	.section	.nv.global.init,"aw",@progbits
.nv.global.init:
	.type		$str$22,@object
	.size		$str$22,($str$23 - $str$22)
$str$22:
        /*0000*/ 	.byte	0x6b, 0x5f, 0x74, 0x69, 0x6c, 0x65, 0x5f, 0x63, 0x6f, 0x75, 0x6e, 0x74, 0x20, 0x3e, 0x3d, 0x20
        /*0010*/ 	.byte	0x31, 0x00
	.type		$str$23,@object
	.size		$str$23,(__unnamed_1 - $str$23)
$str$23:
        /*0012*/ 	.byte	0x2f, 0x74, 0x6d, 0x70, 0x2f, 0x63, 0x75, 0x74, 0x6c, 0x61, 0x73, 0x73, 0x5f, 0x73, 0x77, 0x65
        /*0022*/ 	.byte	0x65, 0x70, 0x5f, 0x73, 0x72, 0x63, 0x2f, 0x69, 0x6e, 0x63, 0x6c, 0x75, 0x64, 0x65, 0x2f, 0x63
        /*0032*/ 	.byte	0x75, 0x74, 0x6c, 0x61, 0x73, 0x73, 0x2f, 0x67, 0x65, 0x6d, 0x6d, 0x2f, 0x63, 0x6f, 0x6c, 0x6c
        /*0042*/ 	.byte	0x65, 0x63, 0x74, 0x69, 0x76, 0x65, 0x2f, 0x73, 0x6d, 0x39, 0x30, 0x5f, 0x6d, 0x6d, 0x61, 0x5f
        /*0052*/ 	.byte	0x74, 0x6d, 0x61, 0x5f, 0x67, 0x6d, 0x6d, 0x61, 0x5f, 0x73, 0x73, 0x5f, 0x77, 0x61, 0x72, 0x70
        /*0062*/ 	.byte	0x73, 0x70, 0x65, 0x63, 0x69, 0x61, 0x6c, 0x69, 0x7a, 0x65, 0x64, 0x2e, 0x68, 0x70, 0x70, 0x00
	.type		__unnamed_1,@object
	.size		__unnamed_1,(.L_0 - __unnamed_1)
__unnamed_1:
        /*0072*/ 	.byte	0x76, 0x6f, 0x69, 0x64, 0x20, 0x63, 0x75, 0x74, 0x6c, 0x61, 0x73, 0x73, 0x3a, 0x3a, 0x67, 0x65
        /* <DEDUP_REMOVED lines=180> */
        /*0bc2*/ 	.byte	0x74, 0x79, 0x5d, 0x00
.L_0:


//--------------------- .nv.shared._ZN7cutlass13device_kernelINS_4gemm6kernel13GemmUniversalIN4cute5tupleIJiiiiEEENS1_10collective13CollectiveMmaINS1_34MainloopSm90TmaGmmaWarpSpecializedILi16ENS5_IJNS4_1CILi1EEESB_SB_EEENS1_35KernelTmaWarpSpecializedCooperativeEEENS5_IJNSA_ILi384EEENSA_ILi64EEENSA_ILi16EEEEEENS_10bfloat16_tENS5_IJlSB_lEEESJ_SK_NS4_8TiledMMAINS4_8MMA_AtomIJNS4_4SM904GMMA27MMA_64x64x16_F32BF16BF16_SSILNSO_5MajorE0ELSQ_0ELNSO_7ScaleInE1ELSR_1EEEEEENS4_6LayoutINS5_IJNSA_ILi2EEESB_SB_EEENS5_IJSB_NSA_ILi0EEESX_EEEEENS5_IJNS4_10UnderscoreES10_S10_EEEEENS4_13SM90_TMA_LOADENS4_14ComposedLayoutINS4_7SwizzleILi1ELi4ELi3EEENS4_18smem_ptr_flag_bitsILi16EEENSU_INS5_IJNSA_ILi8EEESH_EEENS5_IJSH_SB_EEEEEEEvNS4_8identityES13_S1D_vS1E_EENS_8epilogue10collective6detail29Sm90TmaWarpSpecializedAdapterINS1H_15DefaultEpilogueISJ_SK_SK_NS1G_6thread17LinearCombinationISJ_Li1EffLNS1L_9ScaleType4KindE0ELNS_15FloatRoundStyleE2ESJ_EENS1_15EpilogueDefaultEEEEEvvEEEEvNT_6ParamsE --------------------------
	.section	.nv.shared._ZN7cutlass13device_kernelINS_4gemm6kernel13GemmUniversalIN4cute5tupleIJiiiiEEENS1_10collective13CollectiveMmaINS1_34MainloopSm90TmaGmmaWarpSpecializedILi16ENS5_IJNS4_1CILi1EEESB_SB_EEENS1_35KernelTmaWarpSpecializedCooperativeEEENS5_IJNSA_ILi384EEENSA_ILi64EEENSA_ILi16EEEEEENS_10bfloat16_tENS5_IJlSB_lEEESJ_SK_NS4_8TiledMMAINS4_8MMA_AtomIJNS4_4SM904GMMA27MMA_64x64x16_F32BF16BF16_SSILNSO_5MajorE0ELSQ_0ELNSO_7ScaleInE1ELSR_1EEEEEENS4_6LayoutINS5_IJNSA_ILi2EEESB_SB_EEENS5_IJSB_NSA_ILi0EEESX_EEEEENS5_IJNS4_10UnderscoreES10_S10_EEEEENS4_13SM90_TMA_LOADENS4_14ComposedLayoutINS4_7SwizzleILi1ELi4ELi3EEENS4_18smem_ptr_flag_bitsILi16EEENSU_INS5_IJNSA_ILi8EEESH_EEENS5_IJSH_SB_EEEEEEEvNS4_8identityES13_S1D_vS1E_EENS_8epilogue10collective6detail29Sm90TmaWarpSpecializedAdapterINS1H_15DefaultEpilogueISJ_SK_SK_NS1G_6thread17LinearCombinationISJ_Li1EffLNS1L_9ScaleType4KindE0ELNS_15FloatRoundStyleE2ESJ_EENS1_15EpilogueDefaultEEEEEvvEEEEvNT_6ParamsE,"aw",@nobits
	.sectionflags	@""
	.align	16
	.zero		1024


//--------------------- .nv.shared.reserved.0     --------------------------
	.section	.nv.shared.reserved.0,"aw",@nobits
	.weak		__nv_reservedSMEM_offset_0_alias
	.size		__nv_reservedSMEM_offset_0_alias, 0, 0
	.other		__nv_reservedSMEM_offset_0_alias,@"STO_CUDA_RESERVED_SHARED STV_DEFAULT"
__nv_reservedSMEM_offset_0_alias:
	.zero		0


//--------------------- .nv.global                --------------------------
	.section	.nv.global,"aw",@nobits
.nv.global:
	.type		_ZN39_INTERNAL_d1fb9d38_4_k_cu_bab1c21c_31194cute1_E,@object
	.size		_ZN39_INTERNAL_d1fb9d38_4_k_cu_bab1c21c_31194cute1_E,(_ZN39_INTERNAL_d1fb9d38_4_k_cu_bab1c21c_31194cuda3std3__45__cpo6cbeginE - _ZN39_INTERNAL_d1fb9d38_4_k_cu_bab1c21c_31194cute1_E)
_ZN39_INTERNAL_d1fb9d38_4_k_cu_bab1c21c_31194cute1_E:
	.zero		1
	.type		_ZN39_INTERNAL_d1fb9d38_4_k_cu_bab1c21c_31194cuda3std3__45__cpo6cbeginE,@object
	.size		_ZN39_INTERNAL_d1fb9d38_4_k_cu_bab1c21c_31194cuda3std3__45__cpo6cbeginE,(_ZN39_INTERNAL_d1fb9d38_4_k_cu_bab1c21c_31194cuda3std3__48in_placeE - _ZN39_INTERNAL_d1fb9d38_4_k_cu_bab1c21c_31194cuda3std3__45__cpo6cbeginE)
_ZN39_INTERNAL_d1fb9d38_4_k_cu_bab1c21c_31194cuda3std3__45__cpo6cbeginE:
	.zero		1
	.type		_ZN39_INTERNAL_d1fb9d38_4_k_cu_bab1c21c_31194cuda3std3__48in_placeE,@object
	.size		_ZN39_INTERNAL_d1fb9d38_4_k_cu_bab1c21c_31194cuda3std3__48in_placeE,(_ZN39_INTERNAL_d1fb9d38_4_k_cu_bab1c21c_31194cuda3std6ranges3__45__cpo9iter_moveE - _ZN39_INTERNAL_d1fb9d38_4_k_cu_bab1c21c_31194cuda3std3__48in_placeE)
_ZN39_INTERNAL_d1fb9d38_4_k_cu_bab1c21c_31194cuda3std3__48in_placeE:
	.zero		1
	.type		_ZN39_INTERNAL_d1fb9d38_4_k_cu_bab1c21c_31194cuda3std6ranges3__45__cpo9iter_moveE,@object
	.size		_ZN39_INTERNAL_d1fb9d38_4_k_cu_bab1c21c_31194cuda3std6ranges3__45__cpo9iter_moveE,(_ZN39_INTERNAL_d1fb9d38_4_k_cu_bab1c21c_31194cuda3std3__45__cpo5beginE - _ZN39_INTERNAL_d1fb9d38_4_k_cu_bab1c21c_31194cuda3std6ranges3__45__cpo9iter_moveE)
_ZN39_INTERNAL_d1fb9d38_4_k_cu_bab1c21c_31194cuda3std6ranges3__45__cpo9iter_moveE:
	.zero		1
	.type		_ZN39_INTERNAL_d1fb9d38_4_k_cu_bab1c21c_31194cuda3std3__45__cpo5beginE,@object
	.size		_ZN39_INTERNAL_d1fb9d38_4_k_cu_bab1c21c_31194cuda3std3__45__cpo5beginE,(_ZN39_INTERNAL_d1fb9d38_4_k_cu_bab1c21c_31194cuda3std3__441_GLOBAL__N__d1fb9d38_4_k_cu_bab1c21c_31196ignoreE - _ZN39_INTERNAL_d1fb9d38_4_k_cu_bab1c21c_31194cuda3std3__45__cpo5beginE)
_ZN39_INTERNAL_d1fb9d38_4_k_cu_bab1c21c_31194cuda3std3__45__cpo5beginE:
	.zero		1
	.type		_ZN39_INTERNAL_d1fb9d38_4_k_cu_bab1c21c_31194cuda3std3__441_GLOBAL__N__d1fb9d38_4_k_cu_bab1c21c_31196ignoreE,@object
	.size		_ZN39_INTERNAL_d1fb9d38_4_k_cu_bab1c21c_31194cuda3std3__441_GLOBAL__N__d1fb9d38_4_k_cu_bab1c21c_31196ignoreE,(_ZN39_INTERNAL_d1fb9d38_4_k_cu_bab1c21c_31194cute7productE - _ZN39_INTERNAL_d1fb9d38_4_k_cu_bab1c21c_31194cuda3std3__441_GLOBAL__N__d1fb9d38_4_k_cu_bab1c21c_31196ignoreE)
_ZN39_INTERNAL_d1fb9d38_4_k_cu_bab1c21c_31194cuda3std3__441_GLOBAL__N__d1fb9d38_4_k_cu_bab1c21c_31196ignoreE:
	.zero		1
	.type		_ZN39_INTERNAL_d1fb9d38_4_k_cu_bab1c21c_31194cute7productE,@object
	.size		_ZN39_INTERNAL_d1fb9d38_4_k_cu_bab1c21c_31194cute7productE,(_ZN39_INTERNAL_d1fb9d38_4_k_cu_bab1c21c_31194cuda3std3__45__cpo3endE - _ZN39_INTERNAL_d1fb9d38_4_k_cu_bab1c21c_31194cute7productE)
_ZN39_INTERNAL_d1fb9d38_4_k_cu_bab1c21c_31194cute7productE:
	.zero		1
	.type		_ZN39_INTERNAL_d1fb9d38_4_k_cu_bab1c21c_31194cuda3std3__45__cpo3endE,@object
	.size		_ZN39_INTERNAL_d1fb9d38_4_k_cu_bab1c21c_31194cuda3std3__45__cpo3endE,(_ZN39_INTERNAL_d1fb9d38_4_k_cu_bab1c21c_31194cuda3std3__419piecewise_constructE - _ZN39_INTERNAL_d1fb9d38_4_k_cu_bab1c21c_31194cuda3std3__45__cpo3endE)
_ZN39_INTERNAL_d1fb9d38_4_k_cu_bab1c21c_31194cuda3std3__45__cpo3endE:
	.zero		1
	.type		_ZN39_INTERNAL_d1fb9d38_4_k_cu_bab1c21c_31194cuda3std3__419piecewise_constructE,@object
	.size		_ZN39_INTERNAL_d1fb9d38_4_k_cu_bab1c21c_31194cuda3std3__419piecewise_constructE,(_ZN39_INTERNAL_d1fb9d38_4_k_cu_bab1c21c_31194cuda3std3__45__cpo4cendE - _ZN39_INTERNAL_d1fb9d38_4_k_cu_bab1c21c_31194cuda3std3__419piecewise_constructE)
_ZN39_INTERNAL_d1fb9d38_4_k_cu_bab1c21c_31194cuda3std3__419piecewise_constructE:
	.zero		1
	.type		_ZN39_INTERNAL_d1fb9d38_4_k_cu_bab1c21c_31194cuda3std3__45__cpo4cendE,@object
	.size		_ZN39_INTERNAL_d1fb9d38_4_k_cu_bab1c21c_31194cuda3std3__45__cpo4cendE,(_ZN39_INTERNAL_d1fb9d38_4_k_cu_bab1c21c_31194cuda3std6ranges3__45__cpo4swapE - _ZN39_INTERNAL_d1fb9d38_4_k_cu_bab1c21c_31194cuda3std3__45__cpo4cendE)
_ZN39_INTERNAL_d1fb9d38_4_k_cu_bab1c21c_31194cuda3std3__45__cpo4cendE:
	.zero		1
	.type		_ZN39_INTERNAL_d1fb9d38_4_k_cu_bab1c21c_31194cuda3std6ranges3__45__cpo4swapE,@object
	.size		_ZN39_INTERNAL_d1fb9d38_4_k_cu_bab1c21c_31194cuda3std6ranges3__45__cpo4swapE,(.L_8 - _ZN39_INTERNAL_d1fb9d38_4_k_cu_bab1c21c_31194cuda3std6ranges3__45__cpo4swapE)
_ZN39_INTERNAL_d1fb9d38_4_k_cu_bab1c21c_31194cuda3std6ranges3__45__cpo4swapE:
	.zero		1
.L_8:


//--------------------- .nv.constant0._ZN7cutlass13device_kernelINS_4gemm6kernel13GemmUniversalIN4cute5tupleIJiiiiEEENS1_10collective13CollectiveMmaINS1_34MainloopSm90TmaGmmaWarpSpecializedILi16ENS5_IJNS4_1CILi1EEESB_SB_EEENS1_35KernelTmaWarpSpecializedCooperativeEEENS5_IJNSA_ILi384EEENSA_ILi64EEENSA_ILi16EEEEEENS_10bfloat16_tENS5_IJlSB_lEEESJ_SK_NS4_8TiledMMAINS4_8MMA_AtomIJNS4_4SM904GMMA27MMA_64x64x16_F32BF16BF16_SSILNSO_5MajorE0ELSQ_0ELNSO_7ScaleInE1ELSR_1EEEEEENS4_6LayoutINS5_IJNSA_ILi2EEESB_SB_EEENS5_IJSB_NSA_ILi0EEESX_EEEEENS5_IJNS4_10UnderscoreES10_S10_EEEEENS4_13SM90_TMA_LOADENS4_14ComposedLayoutINS4_7SwizzleILi1ELi4ELi3EEENS4_18smem_ptr_flag_bitsILi16EEENSU_INS5_IJNSA_ILi8EEESH_EEENS5_IJSH_SB_EEEEEEEvNS4_8identityES13_S1D_vS1E_EENS_8epilogue10collective6detail29Sm90TmaWarpSpecializedAdapterINS1H_15DefaultEpilogueISJ_SK_SK_NS1G_6thread17LinearCombinationISJ_Li1EffLNS1L_9ScaleType4KindE0ELNS_15FloatRoundStyleE2ESJ_EENS1_15EpilogueDefaultEEEEEvvEEEEvNT_6ParamsE --------------------------
	.section	.nv.constant0._ZN7cutlass13device_kernelINS_4gemm6kernel13GemmUniversalIN4cute5tupleIJiiiiEEENS1_10collective13CollectiveMmaINS1_34MainloopSm90TmaGmmaWarpSpecializedILi16ENS5_IJNS4_1CILi1EEESB_SB_EEENS1_35KernelTmaWarpSpecializedCooperativeEEENS5_IJNSA_ILi384EEENSA_ILi64EEENSA_ILi16EEEEEENS_10bfloat16_tENS5_IJlSB_lEEESJ_SK_NS4_8TiledMMAINS4_8MMA_AtomIJNS4_4SM904GMMA27MMA_64x64x16_F32BF16BF16_SSILNSO_5MajorE0ELSQ_0ELNSO_7ScaleInE1ELSR_1EEEEEENS4_6LayoutINS5_IJNSA_ILi2EEESB_SB_EEENS5_IJSB_NSA_ILi0EEESX_EEEEENS5_IJNS4_10UnderscoreES10_S10_EEEEENS4_13SM90_TMA_LOADENS4_14ComposedLayoutINS4_7SwizzleILi1ELi4ELi3EEENS4_18smem_ptr_flag_bitsILi16EEENSU_INS5_IJNSA_ILi8EEESH_EEENS5_IJSH_SB_EEEEEEEvNS4_8identityES13_S1D_vS1E_EENS_8epilogue10collective6detail29Sm90TmaWarpSpecializedAdapterINS1H_15DefaultEpilogueISJ_SK_SK_NS1G_6thread17LinearCombinationISJ_Li1EffLNS1L_9ScaleType4KindE0ELNS_15FloatRoundStyleE2ESJ_EENS1_15EpilogueDefaultEEEEEvvEEEEvNT_6ParamsE,"a",@progbits
	.sectionflags	@""
	.align	4
.nv.constant0._ZN7cutlass13device_kernelINS_4gemm6kernel13GemmUniversalIN4cute5tupleIJiiiiEEENS1_10collective13CollectiveMmaINS1_34MainloopSm90TmaGmmaWarpSpecializedILi16ENS5_IJNS4_1CILi1EEESB_SB_EEENS1_35KernelTmaWarpSpecializedCooperativeEEENS5_IJNSA_ILi384EEENSA_ILi64EEENSA_ILi16EEEEEENS_10bfloat16_tENS5_IJlSB_lEEESJ_SK_NS4_8TiledMMAINS4_8MMA_AtomIJNS4_4SM904GMMA27MMA_64x64x16_F32BF16BF16_SSILNSO_5MajorE0ELSQ_0ELNSO_7ScaleInE1ELSR_1EEEEEENS4_6LayoutINS5_IJNSA_ILi2EEESB_SB_EEENS5_IJSB_NSA_ILi0EEESX_EEEEENS5_IJNS4_10UnderscoreES10_S10_EEEEENS4_13SM90_TMA_LOADENS4_14ComposedLayoutINS4_7SwizzleILi1ELi4ELi3EEENS4_18smem_ptr_flag_bitsILi16EEENSU_INS5_IJNSA_ILi8EEESH_EEENS5_IJSH_SB_EEEEEEEvNS4_8identityES13_S1D_vS1E_EENS_8epilogue10collective6detail29Sm90TmaWarpSpecializedAdapterINS1H_15DefaultEpilogueISJ_SK_SK_NS1G_6thread17LinearCombinationISJ_Li1EffLNS1L_9ScaleType4KindE0ELNS_15FloatRoundStyleE2ESJ_EENS1_15EpilogueDefaultEEEEEvvEEEEvNT_6ParamsE:
	.zero		1664


//--------------------- SYMBOLS --------------------------

	.type		.nv.reservedSmem.offset0,@object
	.size		.nv.reservedSmem.offset0,0x4
	.type		__assertfail,@function
